	.target	sm_90a

	.elftype	@"ET_EXEC"


//--------------------- .note.nv.tkinfo           --------------------------
	.section	.note.nv.tkinfo,"",@"SHT_NOTE"
	.sectionflags	@"SHF_NOTE_NV_TKINFO"
	.tkinfo
        /*0018*/ 	.word	0x00000002
        /*0030*/ 	.string	""
        /*0030*/ 	.string	"ptxas"
        /*0030*/ 	.string	"Cuda compilation tools, release 13.0, V13.0.88"
        /*0030*/ 	.string	"Build cuda_13.0.r13.0/compiler.36424714_0"
        /*0030*/ 	.string	"-arch sm_90a -m 64 "



//--------------------- .note.nv.cuinfo           --------------------------
	.section	.note.nv.cuinfo,"",@"SHT_NOTE"
	.sectionflags	@"SHF_NOTE_NV_CUINFO"
        /*0018*/ 	.short	0x0002
        /*001a*/ 	.short	0x005a
        /*001c*/ 	.short	0x0082
	.zero		2


//--------------------- .nv.info                  --------------------------
	.section	.nv.info,"",@"SHT_CUDA_INFO"
	.align	4


	//----- nvinfo : EIATTR_REGCOUNT
	.align		4
        /*0000*/ 	.byte	0x04, 0x2f
        /*0002*/ 	.short	(.L_15 - .L_14)
	.align		4
.L_14:
        /*0004*/ 	.word	index@(_ZN7cutlass13device_kernelINS_4gemm6kernel13GemmUniversalIN4cute5tupleIJiiiiEEENS1_10collective13CollectiveMmaINS1_34MainloopSm90TmaGmmaWarpSpecializedILi5ENS5_IJNS4_1CILi1EEENSA_ILi2EEESB_EEENS1_35KernelTmaWarpSpecializedCooperativeEEENS5_IJNSA_ILi256EEENSA_ILi64EEENSA_ILi32EEEEEENS_10tfloat32_tENS5_IJlSB_lEEESK_SL_NS4_8TiledMMAINS4_8MMA_AtomIJNS4_4SM904GMMA29MMA_64x64x8_F32TF32TF32_SS_TNILNSP_7ScaleInE1ELSR_1EEEEEENS4_6LayoutINS5_IJSC_SB_SB_EEENS5_IJSB_NSA_ILi0EEESW_EEEEENS5_IJNS4_10UnderscoreESZ_SZ_EEEEENS4_23SM90_TMA_LOAD_MULTICASTENS4_14ComposedLayoutINS4_7SwizzleILi3ELi4ELi3EEENS4_18smem_ptr_flag_bitsILi32EEENSU_INS5_IJNSA_ILi8EEESI_EEENS5_IJSI_SB_EEEEEEEvNS4_8identityENS4_13SM90_TMA_LOADES1C_vS1D_EENS_8epilogue10collective6detail29Sm90TmaWarpSpecializedAdapterINS1H_15DefaultEpilogueISK_SL_SL_NS1G_6thread17LinearCombinationISK_Li1EffLNS1L_9ScaleType4KindE0ELNS_15FloatRoundStyleE2ESK_EENS1_15EpilogueDefaultEEEEEvvEEEEvNT_6ParamsE)
        /*0008*/ 	.word	0x000000a8


	//----- nvinfo : EIATTR_FRAME_SIZE
	.align		4
.L_15:
        /*000c*/ 	.byte	0x04, 0x11
        /*000e*/ 	.short	(.L_17 - .L_16)
	.align		4
.L_16:
        /*0010*/ 	.word	index@(_ZN7cutlass13device_kernelINS_4gemm6kernel13GemmUniversalIN4cute5tupleIJiiiiEEENS1_10collective13CollectiveMmaINS1_34MainloopSm90TmaGmmaWarpSpecializedILi5ENS5_IJNS4_1CILi1EEENSA_ILi2EEESB_EEENS1_35KernelTmaWarpSpecializedCooperativeEEENS5_IJNSA_ILi256EEENSA_ILi64EEENSA_ILi32EEEEEENS_10tfloat32_tENS5_IJlSB_lEEESK_SL_NS4_8TiledMMAINS4_8MMA_AtomIJNS4_4SM904GMMA29MMA_64x64x8_F32TF32TF32_SS_TNILNSP_7ScaleInE1ELSR_1EEEEEENS4_6LayoutINS5_IJSC_SB_SB_EEENS5_IJSB_NSA_ILi0EEESW_EEEEENS5_IJNS4_10UnderscoreESZ_SZ_EEEEENS4_23SM90_TMA_LOAD_MULTICASTENS4_14ComposedLayoutINS4_7SwizzleILi3ELi4ELi3EEENS4_18smem_ptr_flag_bitsILi32EEENSU_INS5_IJNSA_ILi8EEESI_EEENS5_IJSI_SB_EEEEEEEvNS4_8identityENS4_13SM90_TMA_LOADES1C_vS1D_EENS_8epilogue10collective6detail29Sm90TmaWarpSpecializedAdapterINS1H_15DefaultEpilogueISK_SL_SL_NS1G_6thread17LinearCombinationISK_Li1EffLNS1L_9ScaleType4KindE0ELNS_15FloatRoundStyleE2ESK_EENS1_15EpilogueDefaultEEEEEvvEEEEvNT_6ParamsE)
        /*0014*/ 	.word	0x00000000


	//----- nvinfo : EIATTR_MIN_STACK_SIZE
	.align		4
.L_17:
        /*0018*/ 	.byte	0x04, 0x12
        /*001a*/ 	.short	(.L_19 - .L_18)
	.align		4
.L_18:
        /*001c*/ 	.word	index@(_ZN7cutlass13device_kernelINS_4gemm6kernel13GemmUniversalIN4cute5tupleIJiiiiEEENS1_10collective13CollectiveMmaINS1_34MainloopSm90TmaGmmaWarpSpecializedILi5ENS5_IJNS4_1CILi1EEENSA_ILi2EEESB_EEENS1_35KernelTmaWarpSpecializedCooperativeEEENS5_IJNSA_ILi256EEENSA_ILi64EEENSA_ILi32EEEEEENS_10tfloat32_tENS5_IJlSB_lEEESK_SL_NS4_8TiledMMAINS4_8MMA_AtomIJNS4_4SM904GMMA29MMA_64x64x8_F32TF32TF32_SS_TNILNSP_7ScaleInE1ELSR_1EEEEEENS4_6LayoutINS5_IJSC_SB_SB_EEENS5_IJSB_NSA_ILi0EEESW_EEEEENS5_IJNS4_10UnderscoreESZ_SZ_EEEEENS4_23SM90_TMA_LOAD_MULTICASTENS4_14ComposedLayoutINS4_7SwizzleILi3ELi4ELi3EEENS4_18smem_ptr_flag_bitsILi32EEENSU_INS5_IJNSA_ILi8EEESI_EEENS5_IJSI_SB_EEEEEEEvNS4_8identityENS4_13SM90_TMA_LOADES1C_vS1D_EENS_8epilogue10collective6detail29Sm90TmaWarpSpecializedAdapterINS1H_15DefaultEpilogueISK_SL_SL_NS1G_6thread17LinearCombinationISK_Li1EffLNS1L_9ScaleType4KindE0ELNS_15FloatRoundStyleE2ESK_EENS1_15EpilogueDefaultEEEEEvvEEEEvNT_6ParamsE)
        /*0020*/ 	.word	0x00000000
.L_19:


//--------------------- .nv.compat                --------------------------
	.section	.nv.compat,"",@"SHT_CUDA_COMPAT_INFO"
	.align	4
        /*0000*/ 	.byte	0x02, 0x09, 0x01, 0x00, 0x02, 0x02, 0x04, 0x00, 0x02, 0x05, 0x05, 0x00, 0x03, 0x07, 0x01, 0x01
        /*0010*/ 	.byte	0x02, 0x03, 0x01, 0x00, 0x02, 0x06, 0x01, 0x00, 0x04, 0x0b, 0x08, 0x00, 0x00, 0x00, 0x00, 0x00
        /*0020*/ 	.byte	0x00, 0x00, 0x00, 0x00


//--------------------- .nv.info._ZN7cutlass13device_kernelINS_4gemm6kernel13GemmUniversalIN4cute5tupleIJiiiiEEENS1_10collective13CollectiveMmaINS1_34MainloopSm90TmaGmmaWarpSpecializedILi5ENS5_IJNS4_1CILi1EEENSA_ILi2EEESB_EEENS1_35KernelTmaWarpSpecializedCooperativeEEENS5_IJNSA_ILi256EEENSA_ILi64EEENSA_ILi32EEEEEENS_10tfloat32_tENS5_IJlSB_lEEESK_SL_NS4_8TiledMMAINS4_8MMA_AtomIJNS4_4SM904GMMA29MMA_64x64x8_F32TF32TF32_SS_TNILNSP_7ScaleInE1ELSR_1EEEEEENS4_6LayoutINS5_IJSC_SB_SB_EEENS5_IJSB_NSA_ILi0EEESW_EEEEENS5_IJNS4_10UnderscoreESZ_SZ_EEEEENS4_23SM90_TMA_LOAD_MULTICASTENS4_14ComposedLayoutINS4_7SwizzleILi3ELi4ELi3EEENS4_18smem_ptr_flag_bitsILi32EEENSU_INS5_IJNSA_ILi8EEESI_EEENS5_IJSI_SB_EEEEEEEvNS4_8identityENS4_13SM90_TMA_LOADES1C_vS1D_EENS_8epilogue10collective6detail29Sm90TmaWarpSpecializedAdapterINS1H_15DefaultEpilogueISK_SL_SL_NS1G_6thread17LinearCombinationISK_Li1EffLNS1L_9ScaleType4KindE0ELNS_15FloatRoundStyleE2ESK_EENS1_15EpilogueDefaultEEEEEvvEEEEvNT_6ParamsE --------------------------
	.section	.nv.info._ZN7cutlass13device_kernelINS_4gemm6kernel13GemmUniversalIN4cute5tupleIJiiiiEEENS1_10collective13CollectiveMmaINS1_34MainloopSm90TmaGmmaWarpSpecializedILi5ENS5_IJNS4_1CILi1EEENSA_ILi2EEESB_EEENS1_35KernelTmaWarpSpecializedCooperativeEEENS5_IJNSA_ILi256EEENSA_ILi64EEENSA_ILi32EEEEEENS_10tfloat32_tENS5_IJlSB_lEEESK_SL_NS4_8TiledMMAINS4_8MMA_AtomIJNS4_4SM904GMMA29MMA_64x64x8_F32TF32TF32_SS_TNILNSP_7ScaleInE1ELSR_1EEEEEENS4_6LayoutINS5_IJSC_SB_SB_EEENS5_IJSB_NSA_ILi0EEESW_EEEEENS5_IJNS4_10UnderscoreESZ_SZ_EEEEENS4_23SM90_TMA_LOAD_MULTICASTENS4_14ComposedLayoutINS4_7SwizzleILi3ELi4ELi3EEENS4_18smem_ptr_flag_bitsILi32EEENSU_INS5_IJNSA_ILi8EEESI_EEENS5_IJSI_SB_EEEEEEEvNS4_8identityENS4_13SM90_TMA_LOADES1C_vS1D_EENS_8epilogue10collective6detail29Sm90TmaWarpSpecializedAdapterINS1H_15DefaultEpilogueISK_SL_SL_NS1G_6thread17LinearCombinationISK_Li1EffLNS1L_9ScaleType4KindE0ELNS_15FloatRoundStyleE2ESK_EENS1_15EpilogueDefaultEEEEEvvEEEEvNT_6ParamsE,"",@"SHT_CUDA_INFO"
	.sectionflags	@""
	.align	4


	//----- nvinfo : EIATTR_CUDA_API_VERSION
	.align		4
        /*0000*/ 	.byte	0x04, 0x37
        /*0002*/ 	.short	(.L_21 - .L_20)
.L_20:
        /*0004*/ 	.word	0x00000082


	//----- nvinfo : EIATTR_KPARAM_INFO
	.align		4
.L_21:
        /*0008*/ 	.byte	0x04, 0x17
        /*000a*/ 	.short	(.L_23 - .L_22)
.L_22:
        /*000c*/ 	.word	0x00000000
        /*0010*/ 	.short	0x0000
        /*0012*/ 	.short	0x0070
        /*0014*/ 	.byte	0x00, 0xf0, 0x01, 0x10


	//----- nvinfo : EIATTR_SPARSE_MMA_MASK
	.align		4
.L_23:
        /*0018*/ 	.byte	0x03, 0x50
        /*001a*/ 	.short	0x0000


	//----- nvinfo : EIATTR_MAXREG_COUNT
	.align		4
        /*001c*/ 	.byte	0x03, 0x1b
        /*001e*/ 	.short	0x00a8


	//----- nvinfo : EIATTR_NUM_BARRIERS
	.align		4
        /*0020*/ 	.byte	0x02, 0x4c
        /*0022*/ 	.byte	0x01
	.zero		1


	//----- nvinfo : EIATTR_EXTERNS
	.align		4
        /*0024*/ 	.byte	0x04, 0x0f
        /*0026*/ 	.short	(.L_25 - .L_24)


	//   ....[0]....
	.align		4
.L_24:
        /*0028*/ 	.word	index@(__assertfail)


	//----- nvinfo : EIATTR_MERCURY_ISA_VERSION
	.align		4
.L_25:
        /*002c*/ 	.byte	0x03, 0x5f
        /*002e*/ 	.short	0x0101


	//----- nvinfo : EIATTR_INT_WARP_WIDE_INSTR_OFFSETS
	.align		4
        /*0030*/ 	.byte	0x04, 0x31
        /*0032*/ 	.short	(.L_27 - .L_26)


	//   ....[0]....
.L_26:
        /*0034*/ 	.word	0x00000490


	//   ....[1]....
        /*0038*/ 	.word	0x000004b0


	//   ....[2]....
        /*003c*/ 	.word	0x00000660


	//----- nvinfo : EIATTR_COOP_GROUP_MASK_REGIDS
	.align		4
.L_27:
        /*0040*/ 	.byte	0x04, 0x29
        /*0042*/ 	.short	(.L_29 - .L_28)


	//   ....[0]....
.L_28:
        /*0044*/ 	.word	0xffffffff


	//   ....[1]....
        /*0048*/ 	.word	0xffffffff


	//   ....[2]....
        /*004c*/ 	.word	0xffffffff


	//   ....[3]....
        /*0050*/ 	.word	0xffffffff


	//   ....[4]....
        /*0054*/ 	.word	0xffffffff


	//   ....[5]....
        /*0058*/ 	.word	0xffffffff


	//----- nvinfo : EIATTR_COOP_GROUP_INSTR_OFFSETS
	.align		4
.L_29:
        /*005c*/ 	.byte	0x04, 0x28
        /*005e*/ 	.short	(.L_31 - .L_30)


	//   ....[0]....
.L_30:
        /*0060*/ 	.word	0x00000060


	//   ....[1]....
        /*0064*/ 	.word	0x00000070


	//   ....[2]....
        /*0068*/ 	.word	0x00000130


	//   ....[3]....
        /*006c*/ 	.word	0x000002e0


	//   ....[4]....
        /*0070*/ 	.word	0x000007a0


	//   ....[5]....
        /*0074*/ 	.word	0x00001200


	//----- nvinfo : EIATTR_REG_RECONFIG
	.align		4
.L_31:
        /*0078*/ 	.byte	0x01, 0x54
	.zero		2


	//----- nvinfo : EIATTR_SYSCALL_OFFSETS
	.align		4
        /*007c*/ 	.byte	0x04, 0x46
        /*007e*/ 	.short	(.L_33 - .L_32)


	//   ....[0]....
.L_32:
        /*0080*/ 	.word	0x000013c0


	//----- nvinfo : EIATTR_MBARRIER_INSTR_OFFSETS
	.align		4
.L_33:
        /*0084*/ 	.byte	0x04, 0x39
        /*0086*/ 	.short	(.L_35 - .L_34)


	//   ....[0]....
.L_34:
        /*0088*/ 	.word	0x00000230
        /*008c*/ 	.word	0x000000ff
        /*0090*/ 	.word	0x00000000
        /*0094*/ 	.short	0x0100
        /*0096*/ 	.byte	0x08
	.zero		1


	//   ....[1]....
        /*0098*/ 	.word	0x00000240
        /*009c*/ 	.word	0x000000ff
        /*00a0*/ 	.word	0x00000028
        /*00a4*/ 	.short	0x0100
        /*00a6*/ 	.byte	0x08
	.zero		1


	//   ....[2]....
        /*00a8*/ 	.word	0x00000250
        /*00ac*/ 	.word	0x000000ff
        /*00b0*/ 	.word	0x00000008
        /*00b4*/ 	.short	0x0100
        /*00b6*/ 	.byte	0x08
	.zero		1


	//   ....[3]....
        /*00b8*/ 	.word	0x00000260
        /*00bc*/ 	.word	0x000000ff
        /*00c0*/ 	.word	0x00000030
        /*00c4*/ 	.short	0x0100
        /*00c6*/ 	.byte	0x08
	.zero		1


	//   ....[4]....
        /*00c8*/ 	.word	0x00000270
        /*00cc*/ 	.word	0x000000ff
        /*00d0*/ 	.word	0x00000010
        /*00d4*/ 	.short	0x0100
        /*00d6*/ 	.byte	0x08
	.zero		1


	//   ....[5]....
        /*00d8*/ 	.word	0x00000280
        /*00dc*/ 	.word	0x000000ff
        /*00e0*/ 	.word	0x00000038
        /*00e4*/ 	.short	0x0100
        /*00e6*/ 	.byte	0x08
	.zero		1


	//   ....[6]....
        /*00e8*/ 	.word	0x00000290
        /*00ec*/ 	.word	0x000000ff
        /*00f0*/ 	.word	0x00000018
        /*00f4*/ 	.short	0x0100
        /*00f6*/ 	.byte	0x08
	.zero		1


	//   ....[7]....
        /*00f8*/ 	.word	0x000002a0
        /*00fc*/ 	.word	0x000000ff
        /*0100*/ 	.word	0x00000040
        /*0104*/ 	.short	0x0100
        /*0106*/ 	.byte	0x08
	.zero		1


	//   ....[8]....
        /*0108*/ 	.word	0x000002b0
        /*010c*/ 	.word	0x000000ff
        /*0110*/ 	.word	0x00000020
        /*0114*/ 	.short	0x0100
        /*0116*/ 	.byte	0x08
	.zero		1


	//   ....[9]....
        /*0118*/ 	.word	0x000002c0
        /*011c*/ 	.word	0x000000ff
        /*0120*/ 	.word	0x00000048
        /*0124*/ 	.short	0x0100
        /*0126*/ 	.byte	0x08
	.zero		1


	//   ....[10]....
        /*0128*/ 	.word	0x000006e0
        /*012c*/ 	.word	0x000000ff
        /*0130*/ 	.word	0x00000060
        /*0134*/ 	.short	0x0100
        /*0136*/ 	.byte	0x06
	.zero		1


	//   ....[11]....
        /*0138*/ 	.word	0x00000750
        /*013c*/ 	.word	0x000000ff
        /*0140*/ 	.word	0x00000068
        /*0144*/ 	.short	0x0100
        /*0146*/ 	.byte	0x06
	.zero		1


	//   ....[12]....
        /*0148*/ 	.word	0x00001480
        /*014c*/ 	.word	0x00000003
        /*0150*/ 	.word	0x00000000
        /*0154*/ 	.short	0x010a
        /*0156*/ 	.byte	0x3f
	.zero		1


	//   ....[13]....
        /*0158*/ 	.word	0x000014c0
        /*015c*/ 	.word	0x00000003
        /*0160*/ 	.word	0x00000000
        /*0164*/ 	.short	0x010a
        /*0166*/ 	.byte	0x3f
	.zero		1


	//   ....[14]....
        /*0168*/ 	.word	0x00001a10
        /*016c*/ 	.word	0x00000005
        /*0170*/ 	.word	0x00000000
        /*0174*/ 	.short	0x010a
        /*0176*/ 	.byte	0x3f
	.zero		1


	//   ....[15]....
        /*0178*/ 	.word	0x00001a50
        /*017c*/ 	.word	0x00000005
        /*0180*/ 	.word	0x00000000
        /*0184*/ 	.short	0x010a
        /*0186*/ 	.byte	0x3f
	.zero		1


	//   ....[16]....
        /*0188*/ 	.word	0x00001e30
        /*018c*/ 	.word	0x00000005
        /*0190*/ 	.word	0x00000000
        /*0194*/ 	.short	0x0101
        /*0196*/ 	.byte	0x3f
	.zero		1


	//   ....[17]....
        /*0198*/ 	.word	0x00002050
        /*019c*/ 	.word	0x00000003
        /*01a0*/ 	.word	0x00000000
        /*01a4*/ 	.short	0x0101
        /*01a6*/ 	.byte	0x3f
	.zero		1


	//   ....[18]....
        /*01a8*/ 	.word	0x00007ae0
        /*01ac*/ 	.word	0x00000016
        /*01b0*/ 	.word	0x00000028
        /*01b4*/ 	.short	0x010a
        /*01b6*/ 	.byte	0x3f
	.zero		1


	//   ....[19]....
        /*01b8*/ 	.word	0x00007e40
        /*01bc*/ 	.word	0x00000003
        /*01c0*/ 	.word	0x00000068
        /*01c4*/ 	.short	0x0101
        /*01c6*/ 	.byte	0x3f
	.zero		1


	//   ....[20]....
        /*01c8*/ 	.word	0x00008590
        /*01cc*/ 	.word	0x00000007
        /*01d0*/ 	.word	0x00000000
        /*01d4*/ 	.short	0x010a
        /*01d6*/ 	.byte	0x3f
	.zero		1


	//   ....[21]....
        /*01d8*/ 	.word	0x00008610
        /*01dc*/ 	.word	0x00000008
        /*01e0*/ 	.word	0x00000000
        /*01e4*/ 	.short	0x010a
        /*01e6*/ 	.byte	0x3f
	.zero		1


	//   ....[22]....
        /*01e8*/ 	.word	0x000086a0
        /*01ec*/ 	.word	0x00000009
        /*01f0*/ 	.word	0x00000000
        /*01f4*/ 	.short	0x010a
        /*01f6*/ 	.byte	0x3f
	.zero		1


	//   ....[23]....
        /*01f8*/ 	.word	0x00008730
        /*01fc*/ 	.word	0x00000006
        /*0200*/ 	.word	0x00000000
        /*0204*/ 	.short	0x010a
        /*0206*/ 	.byte	0x3f
	.zero		1


	//   ....[24]....
        /*0208*/ 	.word	0x000087c0
        /*020c*/ 	.word	0x00000003
        /*0210*/ 	.word	0x00000000
        /*0214*/ 	.short	0x010a
        /*0216*/ 	.byte	0x3f
	.zero		1


	//   ....[25]....
        /*0218*/ 	.word	0x00008820
        /*021c*/ 	.word	0x00000003
        /*0220*/ 	.word	0x00000000
        /*0224*/ 	.short	0x010a
        /*0226*/ 	.byte	0x3f
	.zero		1


	//   ....[26]....
        /*0228*/ 	.word	0x00008870
        /*022c*/ 	.word	0x00000005
        /*0230*/ 	.word	0x00000000
        /*0234*/ 	.short	0x010a
        /*0236*/ 	.byte	0x3f
	.zero		1


	//   ....[27]....
        /*0238*/ 	.word	0x00008940
        /*023c*/ 	.word	0x00000016
        /*0240*/ 	.word	0x00000028
        /*0244*/ 	.short	0x010a
        /*0246*/ 	.byte	0x3f
	.zero		1


	//   ....[28]....
        /*0248*/ 	.word	0x00008a10
        /*024c*/ 	.word	0x00000007
        /*0250*/ 	.word	0x00000000
        /*0254*/ 	.short	0x010a
        /*0256*/ 	.byte	0x3f
	.zero		1


	//   ....[29]....
        /*0258*/ 	.word	0x00008a60
        /*025c*/ 	.word	0x00000008
        /*0260*/ 	.word	0x00000000
        /*0264*/ 	.short	0x010a
        /*0266*/ 	.byte	0x3f
	.zero		1


	//   ....[30]....
        /*0268*/ 	.word	0x00008ab0
        /*026c*/ 	.word	0x00000009
        /*0270*/ 	.word	0x00000000
        /*0274*/ 	.short	0x010a
        /*0276*/ 	.byte	0x3f
	.zero		1


	//   ....[31]....
        /*0278*/ 	.word	0x00008b00
        /*027c*/ 	.word	0x00000006
        /*0280*/ 	.word	0x00000000
        /*0284*/ 	.short	0x010a
        /*0286*/ 	.byte	0x3f
	.zero		1


	//----- nvinfo : EIATTR_NUM_MBARRIERS
	.align		4
.L_35:
        /*0288*/ 	.byte	0x03, 0x38
        /*028a*/ 	.short	0x000c


	//----- nvinfo : EIATTR_EXIT_INSTR_OFFSETS
	.align		4
        /*028c*/ 	.byte	0x04, 0x1c
        /*028e*/ 	.short	(.L_37 - .L_36)


	//   ....[0]....
.L_36:
        /*0290*/ 	.word	0x00000910


	//   ....[1]....
        /*0294*/ 	.word	0x00001130


	//   ....[2]....
        /*0298*/ 	.word	0x00007200


	//   ....[3]....
        /*029c*/ 	.word	0x00007760


	//   ....[4]....
        /*02a0*/ 	.word	0x00008810


	//----- nvinfo : EIATTR_MAX_THREADS
	.align		4
.L_37:
        /*02a4*/ 	.byte	0x04, 0x05
        /*02a6*/ 	.short	(.L_39 - .L_38)
.L_38:
        /*02a8*/ 	.word	0x00000180
        /*02ac*/ 	.word	0x00000001
        /*02b0*/ 	.word	0x00000001


	//----- nvinfo : EIATTR_CRS_STACK_SIZE
	.align		4
.L_39:
        /*02b4*/ 	.byte	0x04, 0x1e
        /*02b6*/ 	.short	(.L_41 - .L_40)
.L_40:
        /*02b8*/ 	.word	0x00000000


	//----- nvinfo : EIATTR_CBANK_PARAM_SIZE
	.align		4
.L_41:
        /*02bc*/ 	.byte	0x03, 0x19
        /*02be*/ 	.short	0x0470


	//----- nvinfo : EIATTR_PARAM_CBANK
	.align		4
        /*02c0*/ 	.byte	0x04, 0x0a
        /*02c2*/ 	.short	(.L_43 - .L_42)
	.align		4
.L_42:
        /*02c4*/ 	.word	index@(.nv.constant0._ZN7cutlass13device_kernelINS_4gemm6kernel13GemmUniversalIN4cute5tupleIJiiiiEEENS1_10collective13CollectiveMmaINS1_34MainloopSm90TmaGmmaWarpSpecializedILi5ENS5_IJNS4_1CILi1EEENSA_ILi2EEESB_EEENS1_35KernelTmaWarpSpecializedCooperativeEEENS5_IJNSA_ILi256EEENSA_ILi64EEENSA_ILi32EEEEEENS_10tfloat32_tENS5_IJlSB_lEEESK_SL_NS4_8TiledMMAINS4_8MMA_AtomIJNS4_4SM904GMMA29MMA_64x64x8_F32TF32TF32_SS_TNILNSP_7ScaleInE1ELSR_1EEEEEENS4_6LayoutINS5_IJSC_SB_SB_EEENS5_IJSB_NSA_ILi0EEESW_EEEEENS5_IJNS4_10UnderscoreESZ_SZ_EEEEENS4_23SM90_TMA_LOAD_MULTICASTENS4_14ComposedLayoutINS4_7SwizzleILi3ELi4ELi3EEENS4_18smem_ptr_flag_bitsILi32EEENSU_INS5_IJNSA_ILi8EEESI_EEENS5_IJSI_SB_EEEEEEEvNS4_8identityENS4_13SM90_TMA_LOADES1C_vS1D_EENS_8epilogue10collective6detail29Sm90TmaWarpSpecializedAdapterINS1H_15DefaultEpilogueISK_SL_SL_NS1G_6thread17LinearCombinationISK_Li1EffLNS1L_9ScaleType4KindE0ELNS_15FloatRoundStyleE2ESK_EENS1_15EpilogueDefaultEEEEEvvEEEEvNT_6ParamsE)
        /*02c8*/ 	.short	0x0210
        /*02ca*/ 	.short	0x0470


	//----- nvinfo : EIATTR_SW_WAR
	.align		4
.L_43:
        /*02cc*/ 	.byte	0x04, 0x36
        /*02ce*/ 	.short	(.L_45 - .L_44)
.L_44:
        /*02d0*/ 	.word	0x00000008
.L_45:


//--------------------- .nv.callgraph             --------------------------
	.section	.nv.callgraph,"",@"SHT_CUDA_CALLGRAPH"
	.align	4
	.sectionentsize	8
	.align		4
        /*0000*/ 	.word	0x00000000
	.align		4
        /*0004*/ 	.word	0xffffffff
	.align		4
        /*0008*/ 	.word	index@(_ZN7cutlass13device_kernelINS_4gemm6kernel13GemmUniversalIN4cute5tupleIJiiiiEEENS1_10collective13CollectiveMmaINS1_34MainloopSm90TmaGmmaWarpSpecializedILi5ENS5_IJNS4_1CILi1EEENSA_ILi2EEESB_EEENS1_35KernelTmaWarpSpecializedCooperativeEEENS5_IJNSA_ILi256EEENSA_ILi64EEENSA_ILi32EEEEEENS_10tfloat32_tENS5_IJlSB_lEEESK_SL_NS4_8TiledMMAINS4_8MMA_AtomIJNS4_4SM904GMMA29MMA_64x64x8_F32TF32TF32_SS_TNILNSP_7ScaleInE1ELSR_1EEEEEENS4_6LayoutINS5_IJSC_SB_SB_EEENS5_IJSB_NSA_ILi0EEESW_EEEEENS5_IJNS4_10UnderscoreESZ_SZ_EEEEENS4_23SM90_TMA_LOAD_MULTICASTENS4_14ComposedLayoutINS4_7SwizzleILi3ELi4ELi3EEENS4_18smem_ptr_flag_bitsILi32EEENSU_INS5_IJNSA_ILi8EEESI_EEENS5_IJSI_SB_EEEEEEEvNS4_8identityENS4_13SM90_TMA_LOADES1C_vS1D_EENS_8epilogue10collective6detail29Sm90TmaWarpSpecializedAdapterINS1H_15DefaultEpilogueISK_SL_SL_NS1G_6thread17LinearCombinationISK_Li1EffLNS1L_9ScaleType4KindE0ELNS_15FloatRoundStyleE2ESK_EENS1_15EpilogueDefaultEEEEEvvEEEEvNT_6ParamsE)
	.align		4
        /*000c*/ 	.word	index@(__assertfail)
	.align		4
        /*0010*/ 	.word	0x00000000
	.align		4
        /*0014*/ 	.word	0xfffffffe
	.align		4
        /*0018*/ 	.word	0x00000000
	.align		4
        /*001c*/ 	.word	0xfffffffd
	.align		4
        /*0020*/ 	.word	0x00000000
	.align		4
        /*0024*/ 	.word	0xfffffffc


//--------------------- .nv.constant4             --------------------------
	.section	.nv.constant4,"a",@progbits
	.align	8
	.align		8
.nv.constant4:
        /*0000*/ 	.dword	__assertfail
	.align		8
        /*0008*/ 	.dword	__unnamed_1
	.align		8
        /*0010*/ 	.dword	_ZN39_INTERNAL_729b483e_4_k_cu_87427c75_62824cuda3std3__45__cpo5beginE
	.align		8
        /*0018*/ 	.dword	_ZN39_INTERNAL_729b483e_4_k_cu_87427c75_62824cuda3std3__45__cpo3endE
	.align		8
        /*0020*/ 	.dword	_ZN39_INTERNAL_729b483e_4_k_cu_87427c75_62824cuda3std3__45__cpo6cbeginE
	.align		8
        /*0028*/ 	.dword	_ZN39_INTERNAL_729b483e_4_k_cu_87427c75_62824cuda3std3__45__cpo4cendE
	.align		8
        /*0030*/ 	.dword	_ZN39_INTERNAL_729b483e_4_k_cu_87427c75_62824cuda3std3__441_GLOBAL__N__729b483e_4_k_cu_87427c75_62826ignoreE
	.align		8
        /*0038*/ 	.dword	_ZN39_INTERNAL_729b483e_4_k_cu_87427c75_62824cuda3std3__419piecewise_constructE
	.align		8
        /*0040*/ 	.dword	_ZN39_INTERNAL_729b483e_4_k_cu_87427c75_62824cuda3std3__48in_placeE
	.align		8
        /*0048*/ 	.dword	_ZN39_INTERNAL_729b483e_4_k_cu_87427c75_62824cuda3std6ranges3__45__cpo4swapE
	.align		8
        /*0050*/ 	.dword	_ZN39_INTERNAL_729b483e_4_k_cu_87427c75_62824cuda3std6ranges3__45__cpo9iter_moveE
	.align		8
        /*0058*/ 	.dword	_ZN39_INTERNAL_729b483e_4_k_cu_87427c75_62824cute7productE
	.align		8
        /*0060*/ 	.dword	_ZN39_INTERNAL_729b483e_4_k_cu_87427c75_62824cute1_E
	.align		8
        /*0068*/ 	.dword	$str$22
	.align		8
        /*0070*/ 	.dword	$str$23


//--------------------- .text._ZN7cutlass13device_kernelINS_4gemm6kernel13GemmUniversalIN4cute5tupleIJiiiiEEENS1_10collective13CollectiveMmaINS1_34MainloopSm90TmaGmmaWarpSpecializedILi5ENS5_IJNS4_1CILi1EEENSA_ILi2EEESB_EEENS1_35KernelTmaWarpSpecializedCooperativeEEENS5_IJNSA_ILi256EEENSA_ILi64EEENSA_ILi32EEEEEENS_10tfloat32_tENS5_IJlSB_lEEESK_SL_NS4_8TiledMMAINS4_8MMA_AtomIJNS4_4SM904GMMA29MMA_64x64x8_F32TF32TF32_SS_TNILNSP_7ScaleInE1ELSR_1EEEEEENS4_6LayoutINS5_IJSC_SB_SB_EEENS5_IJSB_NSA_ILi0EEESW_EEEEENS5_IJNS4_10UnderscoreESZ_SZ_EEEEENS4_23SM90_TMA_LOAD_MULTICASTENS4_14ComposedLayoutINS4_7SwizzleILi3ELi4ELi3EEENS4_18smem_ptr_flag_bitsILi32EEENSU_INS5_IJNSA_ILi8EEESI_EEENS5_IJSI_SB_EEEEEEEvNS4_8identityENS4_13SM90_TMA_LOADES1C_vS1D_EENS_8epilogue10collective6detail29Sm90TmaWarpSpecializedAdapterINS1H_15DefaultEpilogueISK_SL_SL_NS1G_6thread17LinearCombinationISK_Li1EffLNS1L_9ScaleType4KindE0ELNS_15FloatRoundStyleE2ESK_EENS1_15EpilogueDefaultEEEEEvvEEEEvNT_6ParamsE --------------------------
	.section	.text._ZN7cutlass13device_kernelINS_4gemm6kernel13GemmUniversalIN4cute5tupleIJiiiiEEENS1_10collective13CollectiveMmaINS1_34MainloopSm90TmaGmmaWarpSpecializedILi5ENS5_IJNS4_1CILi1EEENSA_ILi2EEESB_EEENS1_35KernelTmaWarpSpecializedCooperativeEEENS5_IJNSA_ILi256EEENSA_ILi64EEENSA_ILi32EEEEEENS_10tfloat32_tENS5_IJlSB_lEEESK_SL_NS4_8TiledMMAINS4_8MMA_AtomIJNS4_4SM904GMMA29MMA_64x64x8_F32TF32TF32_SS_TNILNSP_7ScaleInE1ELSR_1EEEEEENS4_6LayoutINS5_IJSC_SB_SB_EEENS5_IJSB_NSA_ILi0EEESW_EEEEENS5_IJNS4_10UnderscoreESZ_SZ_EEEEENS4_23SM90_TMA_LOAD_MULTICASTENS4_14ComposedLayoutINS4_7SwizzleILi3ELi4ELi3EEENS4_18smem_ptr_flag_bitsILi32EEENSU_INS5_IJNSA_ILi8EEESI_EEENS5_IJSI_SB_EEEEEEEvNS4_8identityENS4_13SM90_TMA_LOADES1C_vS1D_EENS_8epilogue10collective6detail29Sm90TmaWarpSpecializedAdapterINS1H_15DefaultEpilogueISK_SL_SL_NS1G_6thread17LinearCombinationISK_Li1EffLNS1L_9ScaleType4KindE0ELNS_15FloatRoundStyleE2ESK_EENS1_15EpilogueDefaultEEEEEvvEEEEvNT_6ParamsE,"ax",@progbits
	.align	128
.text._ZN7cutlass13device_kernelINS_4gemm6kernel13GemmUniversalIN4cute5tupleIJiiiiEEENS1_10collective13CollectiveMmaINS1_34MainloopSm90TmaGmmaWarpSpecializedILi5ENS5_IJNS4_1CILi1EEENSA_ILi2EEESB_EEENS1_35KernelTmaWarpSpecializedCooperativeEEENS5_IJNSA_ILi256EEENSA_ILi64EEENSA_ILi32EEEEEENS_10tfloat32_tENS5_IJlSB_lEEESK_SL_NS4_8TiledMMAINS4_8MMA_AtomIJNS4_4SM904GMMA29MMA_64x64x8_F32TF32TF32_SS_TNILNSP_7ScaleInE1ELSR_1EEEEEENS4_6LayoutINS5_IJSC_SB_SB_EEENS5_IJSB_NSA_ILi0EEESW_EEEEENS5_IJNS4_10UnderscoreESZ_SZ_EEEEENS4_23SM90_TMA_LOAD_MULTICASTENS4_14ComposedLayoutINS4_7SwizzleILi3ELi4ELi3EEENS4_18smem_ptr_flag_bitsILi32EEENSU_INS5_IJNSA_ILi8EEESI_EEENS5_IJSI_SB_EEEEEEEvNS4_8identityENS4_13SM90_TMA_LOADES1C_vS1D_EENS_8epilogue10collective6detail29Sm90TmaWarpSpecializedAdapterINS1H_15DefaultEpilogueISK_SL_SL_NS1G_6thread17LinearCombinationISK_Li1EffLNS1L_9ScaleType4KindE0ELNS_15FloatRoundStyleE2ESK_EENS1_15EpilogueDefaultEEEEEvvEEEEvNT_6ParamsE:
        .type           _ZN7cutlass13device_kernelINS_4gemm6kernel13GemmUniversalIN4cute5tupleIJiiiiEEENS1_10collective13CollectiveMmaINS1_34MainloopSm90TmaGmmaWarpSpecializedILi5ENS5_IJNS4_1CILi1EEENSA_ILi2EEESB_EEENS1_35KernelTmaWarpSpecializedCooperativeEEENS5_IJNSA_ILi256EEENSA_ILi64EEENSA_ILi32EEEEEENS_10tfloat32_tENS5_IJlSB_lEEESK_SL_NS4_8TiledMMAINS4_8MMA_AtomIJNS4_4SM904GMMA29MMA_64x64x8_F32TF32TF32_SS_TNILNSP_7ScaleInE1ELSR_1EEEEEENS4_6LayoutINS5_IJSC_SB_SB_EEENS5_IJSB_NSA_ILi0EEESW_EEEEENS5_IJNS4_10UnderscoreESZ_SZ_EEEEENS4_23SM90_TMA_LOAD_MULTICASTENS4_14ComposedLayoutINS4_7SwizzleILi3ELi4ELi3EEENS4_18smem_ptr_flag_bitsILi32EEENSU_INS5_IJNSA_ILi8EEESI_EEENS5_IJSI_SB_EEEEEEEvNS4_8identityENS4_13SM90_TMA_LOADES1C_vS1D_EENS_8epilogue10collective6detail29Sm90TmaWarpSpecializedAdapterINS1H_15DefaultEpilogueISK_SL_SL_NS1G_6thread17LinearCombinationISK_Li1EffLNS1L_9ScaleType4KindE0ELNS_15FloatRoundStyleE2ESK_EENS1_15EpilogueDefaultEEEEEvvEEEEvNT_6ParamsE,@function
        .size           _ZN7cutlass13device_kernelINS_4gemm6kernel13GemmUniversalIN4cute5tupleIJiiiiEEENS1_10collective13CollectiveMmaINS1_34MainloopSm90TmaGmmaWarpSpecializedILi5ENS5_IJNS4_1CILi1EEENSA_ILi2EEESB_EEENS1_35KernelTmaWarpSpecializedCooperativeEEENS5_IJNSA_ILi256EEENSA_ILi64EEENSA_ILi32EEEEEENS_10tfloat32_tENS5_IJlSB_lEEESK_SL_NS4_8TiledMMAINS4_8MMA_AtomIJNS4_4SM904GMMA29MMA_64x64x8_F32TF32TF32_SS_TNILNSP_7ScaleInE1ELSR_1EEEEEENS4_6LayoutINS5_IJSC_SB_SB_EEENS5_IJSB_NSA_ILi0EEESW_EEEEENS5_IJNS4_10UnderscoreESZ_SZ_EEEEENS4_23SM90_TMA_LOAD_MULTICASTENS4_14ComposedLayoutINS4_7SwizzleILi3ELi4ELi3EEENS4_18smem_ptr_flag_bitsILi32EEENSU_INS5_IJNSA_ILi8EEESI_EEENS5_IJSI_SB_EEEEEEEvNS4_8identityENS4_13SM90_TMA_LOADES1C_vS1D_EENS_8epilogue10collective6detail29Sm90TmaWarpSpecializedAdapterINS1H_15DefaultEpilogueISK_SL_SL_NS1G_6thread17LinearCombinationISK_Li1EffLNS1L_9ScaleType4KindE0ELNS_15FloatRoundStyleE2ESK_EENS1_15EpilogueDefaultEEEEEvvEEEEvNT_6ParamsE,(.L_x_199 - _ZN7cutlass13device_kernelINS_4gemm6kernel13GemmUniversalIN4cute5tupleIJiiiiEEENS1_10collective13CollectiveMmaINS1_34MainloopSm90TmaGmmaWarpSpecializedILi5ENS5_IJNS4_1CILi1EEENSA_ILi2EEESB_EEENS1_35KernelTmaWarpSpecializedCooperativeEEENS5_IJNSA_ILi256EEENSA_ILi64EEENSA_ILi32EEEEEENS_10tfloat32_tENS5_IJlSB_lEEESK_SL_NS4_8TiledMMAINS4_8MMA_AtomIJNS4_4SM904GMMA29MMA_64x64x8_F32TF32TF32_SS_TNILNSP_7ScaleInE1ELSR_1EEEEEENS4_6LayoutINS5_IJSC_SB_SB_EEENS5_IJSB_NSA_ILi0EEESW_EEEEENS5_IJNS4_10UnderscoreESZ_SZ_EEEEENS4_23SM90_TMA_LOAD_MULTICASTENS4_14ComposedLayoutINS4_7SwizzleILi3ELi4ELi3EEENS4_18smem_ptr_flag_bitsILi32EEENSU_INS5_IJNSA_ILi8EEESI_EEENS5_IJSI_SB_EEEEEEEvNS4_8identityENS4_13SM90_TMA_LOADES1C_vS1D_EENS_8epilogue10collective6detail29Sm90TmaWarpSpecializedAdapterINS1H_15DefaultEpilogueISK_SL_SL_NS1G_6thread17LinearCombinationISK_Li1EffLNS1L_9ScaleType4KindE0ELNS_15FloatRoundStyleE2ESK_EENS1_15EpilogueDefaultEEEEEvvEEEEvNT_6ParamsE)
        .other          _ZN7cutlass13device_kernelINS_4gemm6kernel13GemmUniversalIN4cute5tupleIJiiiiEEENS1_10collective13CollectiveMmaINS1_34MainloopSm90TmaGmmaWarpSpecializedILi5ENS5_IJNS4_1CILi1EEENSA_ILi2EEESB_EEENS1_35KernelTmaWarpSpecializedCooperativeEEENS5_IJNSA_ILi256EEENSA_ILi64EEENSA_ILi32EEEEEENS_10tfloat32_tENS5_IJlSB_lEEESK_SL_NS4_8TiledMMAINS4_8MMA_AtomIJNS4_4SM904GMMA29MMA_64x64x8_F32TF32TF32_SS_TNILNSP_7ScaleInE1ELSR_1EEEEEENS4_6LayoutINS5_IJSC_SB_SB_EEENS5_IJSB_NSA_ILi0EEESW_EEEEENS5_IJNS4_10UnderscoreESZ_SZ_EEEEENS4_23SM90_TMA_LOAD_MULTICASTENS4_14ComposedLayoutINS4_7SwizzleILi3ELi4ELi3EEENS4_18smem_ptr_flag_bitsILi32EEENSU_INS5_IJNSA_ILi8EEESI_EEENS5_IJSI_SB_EEEEEEEvNS4_8identityENS4_13SM90_TMA_LOADES1C_vS1D_EENS_8epilogue10collective6detail29Sm90TmaWarpSpecializedAdapterINS1H_15DefaultEpilogueISK_SL_SL_NS1G_6thread17LinearCombinationISK_Li1EffLNS1L_9ScaleType4KindE0ELNS_15FloatRoundStyleE2ESK_EENS1_15EpilogueDefaultEEEEEvvEEEEvNT_6ParamsE,@"STO_CUDA_ENTRY STV_DEFAULT"
_ZN7cutlass13device_kernelINS_4gemm6kernel13GemmUniversalIN4cute5tupleIJiiiiEEENS1_10collective13CollectiveMmaINS1_34MainloopSm90TmaGmmaWarpSpecializedILi5ENS5_IJNS4_1CILi1EEENSA_ILi2EEESB_EEENS1_35KernelTmaWarpSpecializedCooperativeEEENS5_IJNSA_ILi256EEENSA_ILi64EEENSA_ILi32EEEEEENS_10tfloat32_tENS5_IJlSB_lEEESK_SL_NS4_8TiledMMAINS4_8MMA_AtomIJNS4_4SM904GMMA29MMA_64x64x8_F32TF32TF32_SS_TNILNSP_7ScaleInE1ELSR_1EEEEEENS4_6LayoutINS5_IJSC_SB_SB_EEENS5_IJSB_NSA_ILi0EEESW_EEEEENS5_IJNS4_10UnderscoreESZ_SZ_EEEEENS4_23SM90_TMA_LOAD_MULTICASTENS4_14ComposedLayoutINS4_7SwizzleILi3ELi4ELi3EEENS4_18smem_ptr_flag_bitsILi32EEENSU_INS5_IJNSA_ILi8EEESI_EEENS5_IJSI_SB_EEEEEEEvNS4_8identityENS4_13SM90_TMA_LOADES1C_vS1D_EENS_8epilogue10collective6detail29Sm90TmaWarpSpecializedAdapterINS1H_15DefaultEpilogueISK_SL_SL_NS1G_6thread17LinearCombinationISK_Li1EffLNS1L_9ScaleType4KindE0ELNS_15FloatRoundStyleE2ESK_EENS1_15EpilogueDefaultEEEEEvvEEEEvNT_6ParamsE:
[----:B------:R-:W0:Y:S01]  /*0000*/  LDC R1, c[0x0][0x28] ;  /* 0x00000a00ff017b82 */ /* 0x000e220000000800 */
[----:B------:R-:W1:Y:S01]  /*0010*/  S2R R18, SR_TID.X ;  /* 0x0000000000127919 */ /* 0x000e620000002100 */
[----:B------:R-:W-:Y:S01]  /*0020*/  ELECT P0, URZ, PT ;  /* 0x00000000003f782f */ /* 0x000fe20003800000 */
[----:B------:R-:W-:Y:S01]  /*0030*/  BSSY B0, `(.L_x_0) ;  /* 0x000000f000007945 */ /* 0x000fe20003800000 */
[--C-:B-1----:R-:W-:Y:S02]  /*0040*/  SHF.R.U32.HI R0, RZ, 0x5, R18.reuse ;  /* 0x00000005ff007819 */ /* 0x102fe40000011612 */
[----:B------:R-:W-:-:S03]  /*0050*/  SHF.R.U32.HI R3, RZ, 0x7, R18 ;  /* 0x00000007ff037819 */ /* 0x000fc60000011612 */
[----:B------:R-:W1:Y:S04]  /*0060*/  SHFL.IDX PT, R2, R0, RZ, 0x1f ;  /* 0x00001fff00027589 */ /* 0x000e6800000e0000 */
[----:B------:R2:W3:Y:S01]  /*0070*/  SHFL.IDX PT, R5, R3, RZ, 0x1f ;  /* 0x00001fff03057589 */ /* 0x0004e200000e0000 */
[----:B-1----:R-:W-:-:S13]  /*0080*/  ISETP.NE.OR P0, PT, R2, RZ, !P0 ;  /* 0x000000ff0200720c */ /* 0x002fda0004705670 */
[----:B0-23--:R-:W-:Y:S05]  /*0090*/  @P0 BRA `(.L_x_1) ;  /* 0x0000000000200947 */ /* 0x00dfea0003800000 */
[----:B------:R-:W-:Y:S02]  /*00a0*/  ULDC.64 UR4, c[0x0][0x198] ;  /* 0x0000660000047ab9 */ /* 0x000fe40000000a00 */
[----:B------:R-:W-:Y:S02]  /*00b0*/  UIADD3 UR6, UP0, UR4, 0xf0, URZ ;  /* 0x000000f004067890 */ /* 0x000fe4000ff1e03f */
[----:B------:R-:W-:Y:S02]  /*00c0*/  UIADD3 UR4, UP1, UR4, 0x1f0, URZ ;  /* 0x000001f004047890 */ /* 0x000fe4000ff3e03f */
[----:B------:R-:W-:Y:S02]  /*00d0*/  UIADD3.X UR7, URZ, UR5, URZ, UP0, !UPT ;  /* 0x000000053f077290 */ /* 0x000fe400087fe43f */
[----:B------:R-:W-:-:S07]  /*00e0*/  UIADD3.X UR5, URZ, UR5, URZ, UP1, !UPT ;  /* 0x000000053f057290 */ /* 0x000fce0008ffe43f */
[----:B------:R0:W-:Y:S02]  /*00f0*/  UTMACCTL.PF [UR6] ;  /* 0x00000000060079b9 */ /* 0x0001e40008040000 */
[----:B------:R0:W-:Y:S02]  /*0100*/  UTMACCTL.PF [UR4] ;  /* 0x00000000040079b9 */ /* 0x0001e40008040000 */
[----:B0-----:R-:W-:Y:S01]  /*0110*/  NOP ;  /* 0x0000000000007918 */ /* 0x001fe20000000000 */
.L_x_1:
[----:B------:R-:W-:Y:S05]  /*0120*/  BSYNC B0 ;  /* 0x0000000000007941 */ /* 0x000fea0003800000 */
.L_x_0:
[----:B------:R-:W0:Y:S02]  /*0130*/  SHFL.IDX PT, R3, R0, RZ, 0x1f ;  /* 0x00001fff00037589 */ /* 0x000e2400000e0000 */
[----:B0-----:R-:W-:-:S13]  /*0140*/  ISETP.NE.AND P0, PT, R3, RZ, PT ;  /* 0x000000ff0300720c */ /* 0x001fda0003f05270 */
[----:B------:R-:W-:Y:S05]  /*0150*/  @P0 BRA `(.L_x_2) ;  /* 0x0000000000600947 */ /* 0x000fea0003800000 */
[----:B------:R-:W0:Y:S01]  /*0160*/  S2UR UR8, SR_CgaCtaId ;  /* 0x00000000000879c3 */ /* 0x000e220000008800 */
[----:B------:R-:W-:Y:S01]  /*0170*/  UMOV UR4, 0x400 ;  /* 0x0000040000047882 */ /* 0x000fe20000000000 */
[----:B------:R-:W-:Y:S01]  /*0180*/  UMOV UR5, 0x1 ;  /* 0x0000000100057882 */ /* 0x000fe20000000000 */
[----:B------:R-:W-:Y:S01]  /*0190*/  UMOV UR6, 0x4 ;  /* 0x0000000400067882 */ /* 0x000fe20000000000 */
[----:B------:R-:W-:Y:S01]  /*01a0*/  ELECT P0, URZ, PT ;  /* 0x00000000003f782f */ /* 0x000fe20003800000 */
[----:B------:R-:W-:-:S04]  /*01b0*/  UIADD3 UR6, -UR6, 0x100000, URZ ;  /* 0x0010000006067890 */ /* 0x000fc8000fffe13f */
[----:B------:R-:W-:Y:S02]  /*01c0*/  USHF.L.U32 UR7, UR6, 0xb, URZ ;  /* 0x0000000b06077899 */ /* 0x000fe4000800063f */
[----:B------:R-:W-:Y:S02]  /*01d0*/  USHF.L.U32 UR6, UR6, 0x1, URZ ;  /* 0x0000000106067899 */ /* 0x000fe4000800063f */
[----:B0-----:R-:W-:Y:S02]  /*01e0*/  ULEA UR8, UR8, UR4, 0x18 ;  /* 0x0000000408087291 */ /* 0x001fe4000f8ec03f */
[----:B------:R-:W-:-:S04]  /*01f0*/  UIADD3 UR4, -UR5, 0x100000, URZ ;  /* 0x0010000005047890 */ /* 0x000fc8000fffe13f */
[----:B------:R-:W-:Y:S02]  /*0200*/  USHF.L.U32 UR5, UR4, 0xb, URZ ;  /* 0x0000000b04057899 */ /* 0x000fe4000800063f */
[----:B------:R-:W-:Y:S01]  /*0210*/  USHF.L.U32 UR4, UR4, 0x1, URZ ;  /* 0x0000000104047899 */ /* 0x000fe2000800063f */
[----:B------:R-:W0:Y:S11]  /*0220*/  FENCE.VIEW.ASYNC.S ;  /* 0x00000000000073c6 */ /* 0x000e360000000000 */
[----:B0-----:R0:W1:Y:S01]  /*0230*/  SYNCS.EXCH.64 URZ, [UR8], UR4 ;  /* 0x00000004083f75b2 */ /* 0x0010620008000100 */
[----:B------:R0:W2:Y:S01]  /*0240*/  SYNCS.EXCH.64 URZ, [UR8+0x28], UR6 ;  /* 0x00002806083f75b2 */ /* 0x0000a20008000100 */
[----:B------:R0:W3:Y:S01]  /*0250*/  SYNCS.EXCH.64 URZ, [UR8+0x8], UR4 ;  /* 0x00000804083f75b2 */ /* 0x0000e20008000100 */
[----:B------:R0:W4:Y:S01]  /*0260*/  SYNCS.EXCH.64 URZ, [UR8+0x30], UR6 ;  /* 0x00003006083f75b2 */ /* 0x0001220008000100 */
[----:B------:R0:W0:Y:S01]  /*0270*/  SYNCS.EXCH.64 URZ, [UR8+0x10], UR4 ;  /* 0x00001004083f75b2 */ /* 0x0000220008000100 */
[----:B------:R0:W0:Y:S01]  /*0280*/  SYNCS.EXCH.64 URZ, [UR8+0x38], UR6 ;  /* 0x00003806083f75b2 */ /* 0x0000220008000100 */
[----:B------:R0:W0:Y:S01]  /*0290*/  SYNCS.EXCH.64 URZ, [UR8+0x18], UR4 ;  /* 0x00001804083f75b2 */ /* 0x0000220008000100 */
[----:B------:R0:W0:Y:S01]  /*02a0*/  SYNCS.EXCH.64 URZ, [UR8+0x40], UR6 ;  /* 0x00004006083f75b2 */ /* 0x0000220008000100 */
[----:B------:R0:W0:Y:S01]  /*02b0*/  SYNCS.EXCH.64 URZ, [UR8+0x20], UR4 ;  /* 0x00002004083f75b2 */ /* 0x0000220008000100 */
[----:B------:R0:W0:Y:S01]  /*02c0*/  SYNCS.EXCH.64 URZ, [UR8+0x48], UR6 ;  /* 0x00004806083f75b2 */ /* 0x0000220008000100 */
[----:B------:R-:W-:Y:S01]  /*02d0*/  NOP ;  /* 0x0000000000007918 */ /* 0x000fe20000000000 */
.L_x_2:
[----:B------:R-:W5:Y:S01]  /*02e0*/  SHFL.IDX PT, R0, R0, RZ, 0x1f ;  /* 0x00001fff00007589 */ /* 0x000f6200000e0000 */
[----:B------:R-:W-:Y:S01]  /*02f0*/  SHF.R.S32.HI R7, RZ, 0x1f, R18 ;  /* 0x0000001fff077819 */ /* 0x000fe20000011412 */
[----:B0-----:R-:W0:Y:S01]  /*0300*/  S2UR UR8, SR_CTAID.X ;  /* 0x00000000000879c3 */ /* 0x001e220000002500 */
[----:B------:R-:W-:Y:S01]  /*0310*/  ELECT P0, URZ, PT ;  /* 0x00000000003f782f */ /* 0x000fe20003800000 */
[----:B------:R-:W1:Y:S01]  /*0320*/  S2R R4, SR_CTAID.Y ;  /* 0x0000000000047919 */ /* 0x000e620000002600 */
[----:B------:R-:W-:Y:S01]  /*0330*/  LEA.HI R7, R7, R18, RZ, 0x7 ;  /* 0x0000001207077211 */ /* 0x000fe200078f38ff */
[----:B------:R-:W-:Y:S01]  /*0340*/  ULDC UR4, c[0x0][0x154] ;  /* 0x0000550000047ab9 */ /* 0x000fe20000000800 */
[----:B------:R-:W-:Y:S01]  /*0350*/  SHF.R.S32.HI R8, RZ, 0x1f, R3 ;  /* 0x0000001fff087819 */ /* 0x000fe20000011403 */
[----:B------:R-:W-:Y:S01]  /*0360*/  NOP ;  /* 0x0000000000007918 */ /* 0x000fe20000000000 */
[----:B------:R-:W-:Y:S01]  /*0370*/  LOP3.LUT R7, R7, 0xffffff80, RZ, 0xc0, !PT ;  /* 0xffffff8007077812 */ /* 0x000fe200078ec0ff */
[----:B------:R-:W2:Y:S01]  /*0380*/  LDC R12, c[0x0][0x140] ;  /* 0x00005000ff0c7b82 */ /* 0x000ea20000000800 */
[----:B------:R-:W-:Y:S01]  /*0390*/  LEA.HI R8, R8, R3, RZ, 0x2 ;  /* 0x0000000308087211 */ /* 0x000fe200078f10ff */
[----:B------:R-:W-:-:S02]  /*03a0*/  NOP ;  /* 0x0000000000007918 */ /* 0x000fc40000000000 */
[----:B------:R-:W-:Y:S01]  /*03b0*/  IMAD.IADD R6, R18, 0x1, -R7 ;  /* 0x0000000112067824 */ /* 0x000fe200078e0a07 */
[----:B------:R-:W-:-:S03]  /*03c0*/  LOP3.LUT R8, R8, 0x3ffffffc, RZ, 0xc0, !PT ;  /* 0x3ffffffc08087812 */ /* 0x000fc600078ec0ff */
[----:B------:R-:W3:Y:S01]  /*03d0*/  LDC R10, c[0x0][0x144] ;  /* 0x00005100ff0a7b82 */ /* 0x000ee20000000800 */
[----:B------:R-:W-:Y:S02]  /*03e0*/  SHF.R.S32.HI R7, RZ, 0x1f, R6 ;  /* 0x0000001fff077819 */ /* 0x000fe40000011406 */
[----:B------:R-:W-:Y:S02]  /*03f0*/  LOP3.LUT P2, RZ, R6, 0x7, RZ, 0xc0, !PT ;  /* 0x0000000706ff7812 */ /* 0x000fe4000784c0ff */
[----:B------:R-:W-:Y:S01]  /*0400*/  LEA.HI R7, R7, R6, RZ, 0x3 ;  /* 0x0000000607077211 */ /* 0x000fe200078f18ff */
[----:B------:R-:W-:Y:S01]  /*0410*/  VIADD R6, R5, 0xffffffff ;  /* 0xffffffff05067836 */ /* 0x000fe20000000000 */
[----:B-----5:R-:W-:Y:S02]  /*0420*/  ISETP.NE.OR P0, PT, R0, RZ, !P0 ;  /* 0x000000ff0000720c */ /* 0x020fe40004705670 */
[--C-:B------:R-:W-:Y:S02]  /*0430*/  SHF.R.S32.HI R0, RZ, 0x3, R7.reuse ;  /* 0x00000003ff007819 */ /* 0x100fe40000011407 */
[----:B------:R-:W-:-:S02]  /*0440*/  SHF.R.S32.HI R7, RZ, 0x1f, R7 ;  /* 0x0000001fff077819 */ /* 0x000fc40000011407 */
[----:B------:R-:W-:Y:S02]  /*0450*/  ISETP.GE.U32.AND P5, PT, R6, 0x2, PT ;  /* 0x000000020600780c */ /* 0x000fe40003fa6070 */
[----:B------:R-:W-:Y:S02]  /*0460*/  LEA.HI R7, R7, R0, RZ, 0x2 ;  /* 0x0000000007077211 */ /* 0x000fe400078f10ff */
[----:B--2---:R-:W-:Y:S02]  /*0470*/  ISETP.EQ.U32.AND P3, PT, R12, 0x1, PT ;  /* 0x000000010c00780c */ /* 0x004fe40003f62070 */
[----:B-1----:R-:W-:Y:S01]  /*0480*/  I2FP.F32.U32 R9, R4 ;  /* 0x0000000400097245 */ /* 0x002fe20000201000 */
[----:B------:R-:W-:Y:S01]  /*0490*/  VOTEU.ALL UP0, P0 ;  /* 0x00000000003f7886 */ /* 0x000fe20000000000 */
[----:B------:R-:W-:Y:S01]  /*04a0*/  LOP3.LUT R7, R7, 0xfffffffc, RZ, 0xc0, !PT ;  /* 0xfffffffc07077812 */ /* 0x000fe200078ec0ff */
[----:B------:R-:W-:Y:S02]  /*04b0*/  VOTEU.ALL UP1, P0 ;  /* 0x00000000003f7886 */ /* 0x000fe40000020000 */
[----:B------:R-:W-:Y:S01]  /*04c0*/  FMUL R11, R9, UR4 ;  /* 0x00000004090b7c20 */ /* 0x000fe20008400000 */
[----:B------:R-:W-:Y:S01]  /*04d0*/  IMAD.IADD R9, R3, 0x1, -R8 ;  /* 0x0000000103097824 */ /* 0x000fe200078e0a08 */
[----:B0-----:R-:W-:Y:S01]  /*04e0*/  I2FP.F32.U32 R8, UR8 ;  /* 0x0000000800087c45 */ /* 0x001fe20008201000 */
[----:B------:R-:W-:Y:S01]  /*04f0*/  IMAD.IADD R0, R0, 0x1, -R7 ;  /* 0x0000000100007824 */ /* 0x000fe200078e0a07 */
[----:B------:R-:W0:Y:S01]  /*0500*/  @!UP0 S2UR UR7, SR_CgaCtaId ;  /* 0x00000000000789c3 */ /* 0x000e220000008800 */
[----:B------:R-:W-:Y:S01]  /*0510*/  ULDC UR4, c[0x0][0x150] ;  /* 0x0000540000047ab9 */ /* 0x000fe20000000800 */
[----:B------:R-:W1:Y:S01]  /*0520*/  F2I.U32.TRUNC.NTZ R11, R11 ;  /* 0x0000000b000b7305 */ /* 0x000e62000020f000 */
[----:B------:R-:W-:Y:S01]  /*0530*/  FMUL R8, R8, UR4 ;  /* 0x0000000408087c20 */ /* 0x000fe20008400000 */
[----:B------:R-:W-:Y:S01]  /*0540*/  SHF.R.S32.HI R3, RZ, 0x1f, R2 ;  /* 0x0000001fff037819 */ /* 0x000fe20000011402 */
[----:B------:R-:W-:Y:S01]  /*0550*/  IMAD R9, R9, 0x4, R0 ;  /* 0x0000000409097824 */ /* 0x000fe200078e0200 */
[----:B------:R-:W-:Y:S01]  /*0560*/  UMOV UR4, 0x20 ;  /* 0x0000002000047882 */ /* 0x000fe20000000000 */
[----:B------:R-:W-:Y:S01]  /*0570*/  @!UP0 UMOV UR6, 0x400 ;  /* 0x0000040000068882 */ /* 0x000fe20000000000 */
[----:B------:R-:W2:Y:S01]  /*0580*/  LDC R7, c[0x0][0x148] ;  /* 0x00005200ff077b82 */ /* 0x000ea20000000800 */
[----:B------:R-:W-:Y:S01]  /*0590*/  LEA.HI R3, R3, R2, RZ, 0x2 ;  /* 0x0000000203037211 */ /* 0x000fe200078f10ff */
[----:B------:R-:W5:Y:S01]  /*05a0*/  F2I.U32.TRUNC.NTZ R8, R8 ;  /* 0x0000000800087305 */ /* 0x000f62000020f000 */
[----:B------:R-:W-:Y:S01]  /*05b0*/  IMAD.SHL.U32 R22, R9, 0x4, RZ ;  /* 0x0000000409167824 */ /* 0x000fe200078e00ff */
[----:B------:R-:W-:-:S04]  /*05c0*/  @!UP0 UIADD3 UR4, -UR4, 0x100000, URZ ;  /* 0x0010000004048890 */ /* 0x000fc8000fffe13f */
[----:B------:R-:W-:Y:S02]  /*05d0*/  @!UP0 USHF.L.U32 UR5, UR4, 0xb, URZ ;  /* 0x0000000b04058899 */ /* 0x000fe4000800063f */
[----:B------:R-:W-:Y:S01]  /*05e0*/  @!UP0 USHF.L.U32 UR4, UR4, 0x1, URZ ;  /* 0x0000000104048899 */ /* 0x000fe2000800063f */
[----:B------:R-:W-:Y:S02]  /*05f0*/  LOP3.LUT R3, R3, 0xfffffffc, RZ, 0xc0, !PT ;  /* 0xfffffffc03037812 */ /* 0x000fe400078ec0ff */
[----:B------:R-:W-:Y:S01]  /*0600*/  LOP3.LUT R22, R9, 0xc, R22, 0x78, !PT ;  /* 0x0000000c09167812 */ /* 0x000fe200078e7816 */
[----:B-1----:R-:W-:Y:S02]  /*0610*/  IMAD.MOV R21, RZ, RZ, -R11 ;  /* 0x000000ffff157224 */ /* 0x002fe400078e0a0b */
[----:B------:R-:W-:Y:S01]  /*0620*/  IMAD.IADD R0, R2, 0x1, -R3 ;  /* 0x0000000102007824 */ /* 0x000fe200078e0a03 */
[----:B0-----:R-:W-:Y:S01]  /*0630*/  @!UP0 ULEA UR6, UR7, UR6, 0x18 ;  /* 0x0000000607068291 */ /* 0x001fe2000f8ec03f */
[----:B-----5:R-:W-:-:S03]  /*0640*/  IMAD.MOV R3, RZ, RZ, -R8 ;  /* 0x000000ffff037224 */ /* 0x020fc600078e0a08 */
[----:B------:R-:W-:Y:S01]  /*0650*/  ISETP.NE.AND P1, PT, R0, 0x3, PT ;  /* 0x000000030000780c */ /* 0x000fe20003f25270 */
[----:B------:R-:W-:Y:S01]  /*0660*/  VOTEU.ALL UP0, P0 ;  /* 0x00000000003f7886 */ /* 0x000fe20000000000 */
[----:B------:R-:W-:Y:S01]  /*0670*/  ISETP.LT.U32.AND P0, PT, R22, 0x2, !P2 ;  /* 0x000000021600780c */ /* 0x000fe20005701070 */
[----:B---3--:R-:W-:Y:S01]  /*0680*/  IMAD R3, R10, R3, UR8 ;  /* 0x000000080a037e24 */ /* 0x008fe2000f8e0203 */
[----:B------:R-:W-:Y:S01]  /*0690*/  ISETP.EQ.OR P1, PT, R0, RZ, !P1 ;  /* 0x000000ff0000720c */ /* 0x000fe20004f22670 */
[----:B--2---:R-:W-:Y:S01]  /*06a0*/  IMAD R9, R7, R21, R4 ;  /* 0x0000001507097224 */ /* 0x004fe200078e0204 */
[C---:B------:R-:W-:Y:S02]  /*06b0*/  ISETP.NE.AND P2, PT, R5.reuse, RZ, PT ;  /* 0x000000ff0500720c */ /* 0x040fe40003f45270 */
[----:B------:R-:W-:Y:S01]  /*06c0*/  ISETP.EQ.AND P1, PT, R5, RZ, P1 ;  /* 0x000000ff0500720c */ /* 0x000fe20000f22270 */
[----:B------:R-:W0:Y:S02]  /*06d0*/  FENCE.VIEW.ASYNC.S ;  /* 0x00000000000073c6 */ /* 0x000e240000000000 */
[----:B0-----:R0:W1:Y:S01]  /*06e0*/  @!UP0 SYNCS.EXCH.64 URZ, [UR6+0x60], UR4 ;  /* 0x00006004063f85b2 */ /* 0x0010620008000100 */
[----:B------:R-:W-:-:S02]  /*06f0*/  ISETP.NE.AND P4, PT, R9, R22, PT ;  /* 0x000000160900720c */ /* 0x000fc40003f85270 */
[----:B------:R-:W-:Y:S02]  /*0700*/  SEL R19, RZ, 0x1, !P1 ;  /* 0x00000001ff137807 */ /* 0x000fe40004800000 */
[----:B------:R-:W-:Y:S02]  /*0710*/  ISETP.EQ.OR P4, PT, R3, RZ, !P4 ;  /* 0x000000ff0300720c */ /* 0x000fe40006782670 */
[----:B------:R-:W-:Y:S02]  /*0720*/  SEL R19, R19, 0x2, P5 ;  /* 0x0000000213137807 */ /* 0x000fe40002800000 */
[----:B------:R-:W-:-:S04]  /*0730*/  PLOP3.LUT P0, PT, P0, P4, PT, 0x80, 0x0 ;  /* 0x000000000000781c */ /* 0x000fc80000709070 */
[----:B------:R-:W-:Y:S01]  /*0740*/  P2R R104, PR, RZ, 0x1 ;  /* 0x00000001ff687803 */ /* 0x000fe20000000000 */
[----:B------:R0:W2:Y:S01]  /*0750*/  @!UP1 SYNCS.EXCH.64 URZ, [UR6+0x68], UR4 ;  /* 0x00006804063f95b2 */ /* 0x0000a20008000100 */
[----:B------:R-:W-:Y:S01]  /*0760*/  NOP ;  /* 0x0000000000007918 */ /* 0x000fe20000000000 */
[----:B------:R-:W-:Y:S06]  /*0770*/  @!P3 BRA `(.L_x_3) ;  /* 0x000000000008b947 */ /* 0x000fec0003800000 */
[----:B-12-4-:R-:W-:Y:S01]  /*0780*/  UCGABAR_ARV ;  /* 0x00000000000079c7 */ /* 0x016fe20008000000 */
[----:B------:R-:W-:Y:S05]  /*0790*/  BRA `(.L_x_4) ;  /* 0x0000000000047947 */ /* 0x000fea0003800000 */
.L_x_3:
[----:B-12-4-:R-:W-:Y:S01]  /*07a0*/  NOP ;  /* 0x0000000000007918 */ /* 0x016fe20000000000 */
.L_x_4:
[----:B------:R-:W1:Y:S01]  /*07b0*/  LDC R2, c[0x0][0x65c] ;  /* 0x00019700ff027b82 */ /* 0x000e620000000800 */
[----:B------:R-:W-:Y:S01]  /*07c0*/  LOP3.LUT R5, R5, 0xffffefff, RZ, 0xc0, !PT ;  /* 0xffffefff05057812 */ /* 0x000fe200078ec0ff */
[----:B------:R-:W-:Y:S02]  /*07d0*/  IMAD.U32 R8, RZ, RZ, UR8 ;  /* 0x00000008ff087e24 */ /* 0x000fe4000f8e00ff */
[----:B------:R-:W-:Y:S01]  /*07e0*/  IMAD.MOV.U32 R9, RZ, RZ, RZ ;  /* 0x000000ffff097224 */ /* 0x000fe200078e00ff */
[----:B-1----:R-:W-:-:S13]  /*07f0*/  ISETP.NE.AND P1, PT, R2, 0x1, PT ;  /* 0x000000010200780c */ /* 0x002fda0003f25270 */
[----:B------:R-:W1:Y:S01]  /*0800*/  @P1 LDC R17, c[0x0][0x10] ;  /* 0x00000400ff111b82 */ /* 0x000e620000000800 */
[----:B------:R-:W-:Y:S01]  /*0810*/  @P1 LOP3.LUT R5, R5, 0x1000, RZ, 0xfc, !PT ;  /* 0x0000100005051812 */ /* 0x000fe200078efcff */
[----:B------:R-:W-:Y:S02]  /*0820*/  @P1 IMAD.MOV.U32 R5, RZ, RZ, RZ ;  /* 0x000000ffff051224 */ /* 0x000fe400078e00ff */
[----:B------:R-:W-:-:S04]  /*0830*/  @P1 IMAD.MOV.U32 R13, RZ, RZ, RZ ;  /* 0x000000ffff0d1224 */ /* 0x000fc800078e00ff */
[----:B------:R-:W2:Y:S01]  /*0840*/  @!P1 LDC R11, c[0x0][0xc] ;  /* 0x00000300ff0b9b82 */ /* 0x000ea20000000800 */
[----:B-1----:R-:W-:-:S04]  /*0850*/  @P1 IMAD.WIDE.U32 R16, R17, UR8, R4 ;  /* 0x0000000811101c25 */ /* 0x002fc8000f8e0004 */
[----:B------:R-:W-:Y:S02]  /*0860*/  @P1 IMAD.IADD R17, R17, 0x1, R13 ;  /* 0x0000000111111824 */ /* 0x000fe400078e020d */
[----:B--2---:R-:W-:-:S04]  /*0870*/  @!P1 IMAD.WIDE.U32 R8, R4, R11, R8 ;  /* 0x0000000b04089225 */ /* 0x004fc800078e0008 */
[----:B------:R-:W-:Y:S02]  /*0880*/  @!P1 IMAD.MOV.U32 R16, RZ, RZ, R8 ;  /* 0x000000ffff109224 */ /* 0x000fe400078e0008 */
[----:B------:R-:W-:Y:S01]  /*0890*/  @!P1 IMAD.MOV.U32 R17, RZ, RZ, R9 ;  /* 0x000000ffff119224 */ /* 0x000fe200078e0009 */
[----:B------:R-:W-:Y:S06]  /*08a0*/  @!P3 BRA `(.L_x_5) ;  /* 0x00000000000cb947 */ /* 0x000fec0003800000 */
[----:B------:R-:W-:Y:S01]  /*08b0*/  UCGABAR_WAIT ;  /* 0x0000000000007dc7 */ /* 0x000fe20008000000 */
[----:B------:R-:W-:Y:S01]  /*08c0*/  CCTL.IVALL ;  /* 0x00000000ff00798f */ /* 0x000fe20002000000 */
[----:B------:R-:W-:Y:S05]  /*08d0*/  BRA `(.L_x_6) ;  /* 0x0000000000047947 */ /* 0x000fea0003800000 */
.L_x_5:
[----:B------:R-:W-:Y:S06]  /*08e0*/  BAR.SYNC.DEFER_BLOCKING 0x0 ;  /* 0x0000000000007b1d */ /* 0x000fec0000010000 */
.L_x_6:
[----:B------:R-:W-:Y:S05]  /*08f0*/  @!P2 BRA `(.L_x_7) ;  /* 0x000000680044a947 */ /* 0x000fea0003800000 */
[----:B------:R-:W-:-:S13]  /*0900*/  ISETP.GT.U32.AND P0, PT, R6, 0x1, PT ;  /* 0x000000010600780c */ /* 0x000fda0003f04070 */
[----:B0-----:R-:W-:Y:S05]  /*0910*/  @P0 EXIT ;  /* 0x000000000000094d */ /* 0x001fea0003800000 */
[----:B------:R-:W-:Y:S01]  /*0920*/  ULDC.64 UR4, c[0x0][0x650] ;  /* 0x0001940000047ab9 */ /* 0x000fe20000000a00 */
[----:B------:R-:W-:Y:S01]  /*0930*/  PRMT R0, RZ, 0x7610, R0 ;  /* 0x00007610ff007816 */ /* 0x000fe20000000000 */
[----:B------:R-:W-:Y:S01]  /*0940*/  IMAD.MOV.U32 R92, RZ, RZ, -0x1 ;  /* 0xffffffffff5c7424 */ /* 0x000fe200078e00ff */
[----:B------:R-:W-:Y:S01]  /*0950*/  ISETP.GE.U32.AND P0, PT, R16, UR4, PT ;  /* 0x0000000410007c0c */ /* 0x000fe2000bf06070 */
[----:B------:R-:W-:Y:S02]  /*0960*/  IMAD.MOV.U32 R90, RZ, RZ, -0x1 ;  /* 0xffffffffff5a7424 */ /* 0x000fe400078e00ff */
[----:B------:R-:W-:Y:S01]  /*0970*/  IMAD.MOV.U32 R23, RZ, RZ, -0x1 ;  /* 0xffffffffff177424 */ /* 0x000fe200078e00ff */
[----:B------:R-:W-:-:S13]  /*0980*/  ISETP.GE.U32.AND.EX P0, PT, R17, UR5, PT, P0 ;  /* 0x0000000511007c0c */ /* 0x000fda000bf06100 */
[----:B------:R-:W-:Y:S05]  /*0990*/  @P0 BRA `(.L_x_8) ;  /* 0x00000004002c0947 */ /* 0x000fea0003800000 */
[----:B------:R-:W0:Y:S01]  /*09a0*/  LDC.64 R24, c[0x0][0x628] ;  /* 0x00018a00ff187b82 */ /* 0x000e220000000a00 */
[----:B------:R-:W-:Y:S02]  /*09b0*/  IMAD.MOV.U32 R8, RZ, RZ, R16 ;  /* 0x000000ffff087224 */ /* 0x000fe400078e0010 */
[----:B------:R-:W-:-:S05]  /*09c0*/  IMAD.MOV.U32 R9, RZ, RZ, R17 ;  /* 0x000000ffff097224 */ /* 0x000fca00078e0011 */
[----:B------:R-:W1:Y:S08]  /*09d0*/  LDC R0, c[0x0][0x630] ;  /* 0x00018c00ff007b82 */ /* 0x000e700000000800 */
[----:B------:R-:W2:Y:S01]  /*09e0*/  LDC.64 R26, c[0x0][0x620] ;  /* 0x00018800ff1a7b82 */ /* 0x000ea20000000a00 */
[----:B0-----:R-:W-:-:S04]  /*09f0*/  ISETP.NE.U32.AND P0, PT, R24, RZ, PT ;  /* 0x000000ff1800720c */ /* 0x001fc80003f05070 */
[----:B------:R-:W-:-:S13]  /*0a00*/  ISETP.NE.AND.EX P0, PT, R25, RZ, PT, P0 ;  /* 0x000000ff1900720c */ /* 0x000fda0003f05300 */
[----:B-12---:R-:W-:Y:S05]  /*0a10*/  @!P0 BRA `(.L_x_9) ;  /* 0x0000000000288947 */ /* 0x006fea0003800000 */
[----:B------:R-:W0:Y:S02]  /*0a20*/  LDC R13, c[0x0][0x634] ;  /* 0x00018d00ff0d7b82 */ /* 0x000e240000000800 */
[----:B0-----:R-:W-:-:S05]  /*0a30*/  IADD3 R13, P0, R16, R13, RZ ;  /* 0x0000000d100d7210 */ /* 0x001fca0007f1e0ff */
[----:B------:R-:W-:-:S04]  /*0a40*/  IMAD.X R15, RZ, RZ, R17, P0 ;  /* 0x000000ffff0f7224 */ /* 0x000fc800000e0611 */
[----:B------:R-:W-:-:S04]  /*0a50*/  IMAD.WIDE.U32 R8, R15, R24, RZ ;  /* 0x000000180f087225 */ /* 0x000fc800078e00ff */
[----:B------:R-:W-:-:S04]  /*0a60*/  IMAD.WIDE.U32 R10, P0, R13, R25, R8 ;  /* 0x000000190d0a7225 */ /* 0x000fc80007800008 */
[----:B------:R-:W-:-:S04]  /*0a70*/  IMAD.WIDE.U32 R8, R13, R24, RZ ;  /* 0x000000180d087225 */ /* 0x000fc800078e00ff */
[----:B------:R-:W-:Y:S01]  /*0a80*/  IMAD.X R13, RZ, RZ, RZ, P0 ;  /* 0x000000ffff0d7224 */ /* 0x000fe200000e06ff */
[----:B------:R-:W-:Y:S01]  /*0a90*/  IADD3 RZ, P0, R9, R10, RZ ;  /* 0x0000000a09ff7210 */ /* 0x000fe20007f1e0ff */
[----:B------:R-:W-:-:S04]  /*0aa0*/  IMAD.MOV.U32 R12, RZ, RZ, R11 ;  /* 0x000000ffff0c7224 */ /* 0x000fc800078e000b */
[----:B------:R-:W-:-:S08]  /*0ab0*/  IMAD.WIDE.U32.X R8, R15, R25, R12, P0 ;  /* 0x000000190f087225 */ /* 0x000fd000000e040c */
.L_x_9:
[----:B------:R-:W0:Y:S01]  /*0ac0*/  LDC.64 R24, c[0x0][0x640] ;  /* 0x00019000ff187b82 */ /* 0x000e220000000a00 */
[-CC-:B------:R-:W-:Y:S01]  /*0ad0*/  SHF.R.U64 R28, R8, R0.reuse, R9.reuse ;  /* 0x00000000081c7219 */ /* 0x180fe20000001209 */
[----:B------:R-:W-:Y:S01]  /*0ae0*/  IMAD R30, R7, R21, R4 ;  /* 0x00000015071e7224 */ /* 0x000fe200078e0204 */
[----:B------:R-:W-:Y:S01]  /*0af0*/  SHF.R.U32.HI R0, RZ, R0, R9 ;  /* 0x00000000ff007219 */ /* 0x000fe20000011609 */
[----:B------:R-:W-:Y:S01]  /*0b00*/  IMAD.MOV.U32 R21, RZ, RZ, 0x1 ;  /* 0x00000001ff157424 */ /* 0x000fe200078e00ff */
[----:B------:R-:W-:-:S03]  /*0b10*/  IADD3 R5, P0, RZ, -R28, RZ ;  /* 0x8000001cff057210 */ /* 0x000fc60007f1e0ff */
[----:B------:R-:W1:Y:S02]  /*0b20*/  LDC R6, c[0x0][0x618] ;  /* 0x00018600ff067b82 */ /* 0x000e640000000800 */
[----:B------:R-:W-:-:S04]  /*0b30*/  IMAD.X R9, RZ, RZ, ~R0, P0 ;  /* 0x000000ffff097224 */ /* 0x000fc800000e0e00 */
[-C--:B------:R-:W-:Y:S02]  /*0b40*/  IMAD R0, R9, R26.reuse, RZ ;  /* 0x0000001a09007224 */ /* 0x080fe400078e02ff */
[----:B------:R-:W2:Y:S01]  /*0b50*/  LDC R11, c[0x0][0x608] ;  /* 0x00018200ff0b7b82 */ /* 0x000ea20000000800 */
[----:B------:R-:W-:-:S04]  /*0b60*/  IMAD.WIDE.U32 R8, R5, R26, R16 ;  /* 0x0000001a05087225 */ /* 0x000fc800078e0010 */
[----:B------:R-:W-:-:S03]  /*0b70*/  IMAD R5, R5, R27, R0 ;  /* 0x0000001b05057224 */ /* 0x000fc600078e0200 */
[----:B------:R-:W3:Y:S01]  /*0b80*/  LDC R12, c[0x0][0x658] ;  /* 0x00019600ff0c7b82 */ /* 0x000ee20000000800 */
[----:B0-----:R-:W-:Y:S01]  /*0b90*/  ISETP.NE.U32.AND P0, PT, R24, RZ, PT ;  /* 0x000000ff1800720c */ /* 0x001fe20003f05070 */
[----:B------:R-:W-:Y:S02]  /*0ba0*/  IMAD.IADD R5, R9, 0x1, R5 ;  /* 0x0000000109057824 */ /* 0x000fe400078e0205 */
[----:B------:R-:W-:Y:S01]  /*0bb0*/  IMAD.MOV.U32 R9, RZ, RZ, -0x1 ;  /* 0xffffffffff097424 */ /* 0x000fe200078e00ff */
[----:B------:R-:W-:-:S03]  /*0bc0*/  ISETP.NE.AND.EX P0, PT, R25, RZ, PT, P0 ;  /* 0x000000ff1900720c */ /* 0x000fc60003f05300 */
[----:B------:R-:W0:Y:S01]  /*0bd0*/  LDC R15, c[0x0][0x600] ;  /* 0x00018000ff0f7b82 */ /* 0x000e220000000800 */
[-CC-:B-1----:R-:W-:Y:S02]  /*0be0*/  SHF.R.U64 R13, R8, R6.reuse, R5.reuse ;  /* 0x00000006080d7219 */ /* 0x182fe40000001205 */
[----:B------:R-:W-:-:S05]  /*0bf0*/  SHF.R.U32.HI R0, RZ, R6, R5 ;  /* 0x00000006ff007219 */ /* 0x000fca0000011605 */
[----:B------:R-:W1:Y:S01]  /*0c00*/  LDC R14, c[0x0][0x648] ;  /* 0x00019200ff0e7b82 */ /* 0x000e620000000800 */
[-CC-:B--2---:R-:W-:Y:S02]  /*0c10*/  SHF.R.U64 R27, R13, R11.reuse, R0.reuse ;  /* 0x0000000b0d1b7219 */ /* 0x184fe40000001200 */
[----:B------:R-:W-:-:S05]  /*0c20*/  SHF.R.U32.HI R5, RZ, R11, R0 ;  /* 0x0000000bff057219 */ /* 0x000fca0000011600 */
[----:B------:R-:W2:Y:S01]  /*0c30*/  LDC R20, c[0x0][0x638] ;  /* 0x00018e00ff147b82 */ /* 0x000ea20000000800 */
[-CC-:B---3--:R-:W-:Y:S02]  /*0c40*/  SHF.R.U64 R26, R27, R12.reuse, R5.reuse ;  /* 0x0000000c1b1a7219 */ /* 0x188fe40000001205 */
[-C--:B------:R-:W-:Y:S02]  /*0c50*/  SHF.L.U32 R0, R9, R12.reuse, RZ ;  /* 0x0000000c09007219 */ /* 0x080fe400000006ff */
[----:B------:R-:W-:Y:S01]  /*0c60*/  SHF.R.U32.HI R5, RZ, R12, R5 ;  /* 0x0000000cff057219 */ /* 0x000fe20000011605 */
[----:B------:R-:W-:Y:S01]  /*0c70*/  IMAD.MOV.U32 R4, RZ, RZ, R26 ;  /* 0x000000ffff047224 */ /* 0x000fe200078e001a */
[----:B------:R-:W-:Y:S01]  /*0c80*/  LOP3.LUT R10, RZ, R0, RZ, 0x33, !PT ;  /* 0x00000000ff0a7212 */ /* 0x000fe200078e33ff */
[----:B------:R-:W3:Y:S01]  /*0c90*/  LDC R23, c[0x0][0x610] ;  /* 0x00018400ff177b82 */ /* 0x000ee20000000800 */
[----:B------:R-:W-:Y:S05]  /*0ca0*/  @!P0 BRA `(.L_x_10) ;  /* 0x0000000000288947 */ /* 0x000fea0003800000 */
[----:B------:R-:W4:Y:S02]  /*0cb0*/  LDC R9, c[0x0][0x64c] ;  /* 0x00019300ff097b82 */ /* 0x000f240000000800 */
[----:B----4-:R-:W-:-:S05]  /*0cc0*/  IADD3 R9, P0, R26, R9, RZ ;  /* 0x000000091a097210 */ /* 0x010fca0007f1e0ff */
        /* <DEDUP_REMOVED lines=8> */
.L_x_10:
[----:B-1----:R-:W-:Y:S01]  /*0d50*/  SHF.R.U64 R4, R4, R14, R5 ;  /* 0x0000000e04047219 */ /* 0x002fe20000001205 */
[----:B0-----:R-:W-:Y:S01]  /*0d60*/  VIADD R6, R15, 0xffffffff ;  /* 0xffffffff0f067836 */ /* 0x001fe20000000000 */
[----:B------:R-:W-:Y:S02]  /*0d70*/  SHF.L.U32 R0, R21, R12, RZ ;  /* 0x0000000c15007219 */ /* 0x000fe400000006ff */
[----:B------:R-:W-:Y:S01]  /*0d80*/  LOP3.LUT R5, R27, R10, RZ, 0xc0, !PT ;  /* 0x0000000a1b057212 */ /* 0x000fe200078ec0ff */
[----:B------:R-:W-:Y:S01]  /*0d90*/  IMAD.MOV R7, RZ, RZ, -R4 ;  /* 0x000000ffff077224 */ /* 0x000fe200078e0a04 */
[----:B------:R-:W-:Y:S02]  /*0da0*/  SEL R3, R3, R30, !P1 ;  /* 0x0000001e03037207 */ /* 0x000fe40004800000 */
[----:B------:R-:W-:Y:S01]  /*0db0*/  LOP3.LUT R6, R13, R6, RZ, 0xc0, !PT ;  /* 0x000000060d067212 */ /* 0x000fe200078ec0ff */
[----:B------:R-:W-:Y:S02]  /*0dc0*/  IMAD R4, R0, R4, R5 ;  /* 0x0000000400047224 */ /* 0x000fe400078e0205 */
[----:B--2---:R-:W-:-:S02]  /*0dd0*/  IMAD R0, R7, R20, R26 ;  /* 0x0000001407007224 */ /* 0x004fc400078e021a */
[----:B---3--:R-:W-:Y:S02]  /*0de0*/  IMAD R3, R4, R23, R3 ;  /* 0x0000001704037224 */ /* 0x008fe400078e0203 */
[----:B------:R-:W-:Y:S02]  /*0df0*/  IMAD R92, R0, R15, R6 ;  /* 0x0000000f005c7224 */ /* 0x000fe400078e0206 */
[----:B------:R-:W-:Y:S02]  /*0e00*/  IMAD.MOV.U32 R4, RZ, RZ, 0x1 ;  /* 0x00000001ff047424 */ /* 0x000fe400078e00ff */
[----:B------:R-:W-:Y:S01]  /*0e10*/  IMAD.MOV.U32 R23, RZ, RZ, R28 ;  /* 0x000000ffff177224 */ /* 0x000fe200078e001c */
[----:B------:R-:W-:Y:S02]  /*0e20*/  SEL R90, R92, R3, !P1 ;  /* 0x000000035c5a7207 */ /* 0x000fe40004800000 */
[----:B------:R-:W-:Y:S02]  /*0e30*/  PRMT R0, R4, 0x7610, R0 ;  /* 0x0000761004007816 */ /* 0x000fe40000000000 */
[----:B------:R-:W-:-:S07]  /*0e40*/  SEL R92, R3, R92, !P1 ;  /* 0x0000005c035c7207 */ /* 0x000fce0004800000 */
.L_x_8:
[----:B------:R-:W-:-:S08]  /*0e50*/  NOP ;  /* 0x0000000000007918 */ /* 0x000fd00000000000 */
[----:B------:R-:W0:Y:S02]  /*0e60*/  USETMAXREG.TRY_ALLOC.CTAPOOL UP0, 0xe8 ;  /* 0x000000e8000079c8 */ /* 0x000e240008000600 */
[----:B0-----:R-:W-:-:S13]  /*0e70*/  PLOP3.LUT P0, PT, PT, PT, UP0, 0x80, 0x0 ;  /* 0x000000000000781c */ /* 0x001fda0003f0f008 */
[----:B------:R-:W-:Y:S05]  /*0e80*/  @!P0 BRA `(.L_x_8) ;  /* 0xfffffffc00f08947 */ /* 0x000fea000383ffff */
[----:B------:R-:W-:Y:S01]  /*0e90*/  ULDC.64 UR4, c[0x0][0x598] ;  /* 0x0001660000047ab9 */ /* 0x000fe20000000a00 */
[----:B------:R-:W-:Y:S01]  /*0ea0*/  ULDC.64 UR36, c[0x0][0x208] ;  /* 0x0000820000247ab9 */ /* 0x000fe20000000a00 */
[----:B------:R-:W-:-:S04]  /*0eb0*/  ISETP.NE.U32.AND P0, PT, RZ, UR4, PT ;  /* 0x00000004ff007c0c */ /* 0x000fc8000bf05070 */
[----:B------:R-:W-:-:S13]  /*0ec0*/  ISETP.NE.AND.EX P0, PT, RZ, UR5, PT, P0 ;  /* 0x00000005ff007c0c */ /* 0x000fda000bf05300 */
[----:B------:R-:W-:Y:S05]  /*0ed0*/  @!P0 BRA `(.L_x_11) ;  /* 0x00000000001c8947 */ /* 0x000fea0003800000 */
[----:B------:R-:W0:Y:S02]  /*0ee0*/  LDC.64 R4, c[0x0][0x598] ;  /* 0x00016600ff047b82 */ /* 0x000e240000000a00 */
[----:B0-----:R-:W2:Y:S02]  /*0ef0*/  LDG.E.64 R4, desc[UR36][R4.64] ;  /* 0x0000002404047981 */ /* 0x001ea4000c1e1b00 */
[----:B--2---:R-:W-:-:S04]  /*0f00*/  ISETP.NE.U32.AND P0, PT, R4, RZ, PT ;  /* 0x000000ff0400720c */ /* 0x004fc80003f05070 */
[----:B------:R-:W-:-:S13]  /*0f10*/  ISETP.NE.AND.EX P0, PT, R5, RZ, PT, P0 ;  /* 0x000000ff0500720c */ /* 0x000fda0003f05300 */
[----:B------:R-:W-:Y:S05]  /*0f20*/  @!P0 BRA `(.L_x_11) ;  /* 0x0000000000088947 */ /* 0x000fea0003800000 */
[----:B------:R0:W5:Y:S01]  /*0f30*/  LD.E R88, desc[UR36][R4.64] ;  /* 0x0000002404587980 */ /* 0x000162000c101900 */
[----:B------:R-:W-:Y:S05]  /*0f40*/  BRA `(.L_x_12) ;  /* 0x0000000000247947 */ /* 0x000fea0003800000 */
.L_x_11:
[----:B------:R-:W-:Y:S02]  /*0f50*/  ULDC.64 UR4, c[0x0][0x588] ;  /* 0x0001620000047ab9 */ /* 0x000fe40000000a00 */
[----:B------:R-:W-:-:S04]  /*0f60*/  ISETP.NE.U32.AND P0, PT, RZ, UR4, PT ;  /* 0x00000004ff007c0c */ /* 0x000fc8000bf05070 */
[----:B------:R-:W-:-:S13]  /*0f70*/  ISETP.NE.AND.EX P0, PT, RZ, UR5, PT, P0 ;  /* 0x00000005ff007c0c */ /* 0x000fda000bf05300 */
[----:B------:R-:W-:Y:S05]  /*0f80*/  @!P0 BRA `(.L_x_13) ;  /* 0x00000000000c8947 */ /* 0x000fea0003800000 */
[----:B------:R-:W0:Y:S02]  /*0f90*/  LDC.64 R88, c[0x0][0x588] ;  /* 0x00016200ff587b82 */ /* 0x000e240000000a00 */
[----:B0-----:R1:W5:Y:S01]  /*0fa0*/  LDG.E R88, desc[UR36][R88.64] ;  /* 0x0000002458587981 */ /* 0x001362000c1e1900 */
[----:B------:R-:W-:Y:S05]  /*0fb0*/  BRA `(.L_x_12) ;  /* 0x0000000000087947 */ /* 0x000fea0003800000 */
.L_x_13:
[----:B------:R-:W-:Y:S02]  /*0fc0*/  ULDC UR4, c[0x0][0x580] ;  /* 0x0001600000047ab9 */ /* 0x000fe40000000800 */
[----:B------:R-:W-:-:S07]  /*0fd0*/  IMAD.U32 R88, RZ, RZ, UR4 ;  /* 0x00000004ff587e24 */ /* 0x000fce000f8e00ff */
.L_x_12:
[----:B------:R-:W-:Y:S02]  /*0fe0*/  ULDC.64 UR4, c[0x0][0x5a0] ;  /* 0x0001680000047ab9 */ /* 0x000fe40000000a00 */
[----:B------:R-:W-:-:S04]  /*0ff0*/  ISETP.NE.U32.AND P0, PT, RZ, UR4, PT ;  /* 0x00000004ff007c0c */ /* 0x000fc8000bf05070 */
[----:B------:R-:W-:-:S13]  /*1000*/  ISETP.NE.AND.EX P0, PT, RZ, UR5, PT, P0 ;  /* 0x00000005ff007c0c */ /* 0x000fda000bf05300 */
[----:B------:R-:W-:Y:S05]  /*1010*/  @!P0 BRA `(.L_x_14) ;  /* 0x00000000001c8947 */ /* 0x000fea0003800000 */
[----:B0-----:R-:W0:Y:S02]  /*1020*/  LDC.64 R4, c[0x0][0x5a0] ;  /* 0x00016800ff047b82 */ /* 0x001e240000000a00 */
[----:B0-----:R-:W2:Y:S02]  /*1030*/  LDG.E.64 R4, desc[UR36][R4.64] ;  /* 0x0000002404047981 */ /* 0x001ea4000c1e1b00 */
[----:B--2---:R-:W-:-:S04]  /*1040*/  ISETP.NE.U32.AND P0, PT, R4, RZ, PT ;  /* 0x000000ff0400720c */ /* 0x004fc80003f05070 */
[----:B------:R-:W-:-:S13]  /*1050*/  ISETP.NE.AND.EX P0, PT, R5, RZ, PT, P0 ;  /* 0x000000ff0500720c */ /* 0x000fda0003f05300 */
[----:B------:R-:W-:Y:S05]  /*1060*/  @!P0 BRA `(.L_x_14) ;  /* 0x0000000000088947 */ /* 0x000fea0003800000 */
[----:B-1----:R0:W5:Y:S01]  /*1070*/  LD.E R89, desc[UR36][R4.64] ;  /* 0x0000002404597980 */ /* 0x002162000c101900 */
[----:B------:R-:W-:Y:S05]  /*1080*/  BRA `(.L_x_15) ;  /* 0x0000000000247947 */ /* 0x000fea0003800000 */
.L_x_14:
[----:B------:R-:W-:Y:S02]  /*1090*/  ULDC.64 UR4, c[0x0][0x590] ;  /* 0x0001640000047ab9 */ /* 0x000fe40000000a00 */
[----:B------:R-:W-:-:S04]  /*10a0*/  ISETP.NE.U32.AND P0, PT, RZ, UR4, PT ;  /* 0x00000004ff007c0c */ /* 0x000fc8000bf05070 */
[----:B------:R-:W-:-:S13]  /*10b0*/  ISETP.NE.AND.EX P0, PT, RZ, UR5, PT, P0 ;  /* 0x00000005ff007c0c */ /* 0x000fda000bf05300 */
[----:B------:R-:W-:Y:S05]  /*10c0*/  @!P0 BRA `(.L_x_16) ;  /* 0x00000000000c8947 */ /* 0x000fea0003800000 */
[----:B0-----:R-:W1:Y:S02]  /*10d0*/  LDC.64 R4, c[0x0][0x590] ;  /* 0x00016400ff047b82 */ /* 0x001e640000000a00 */
[----:B-1----:R1:W5:Y:S01]  /*10e0*/  LDG.E R89, desc[UR36][R4.64] ;  /* 0x0000002404597981 */ /* 0x002362000c1e1900 */
[----:B------:R-:W-:Y:S05]  /*10f0*/  BRA `(.L_x_15) ;  /* 0x0000000000087947 */ /* 0x000fea0003800000 */
.L_x_16:
[----:B------:R-:W-:Y:S02]  /*1100*/  ULDC UR4, c[0x0][0x584] ;  /* 0x0001610000047ab9 */ /* 0x000fe40000000800 */
[----:B-1----:R-:W-:-:S07]  /*1110*/  IMAD.U32 R89, RZ, RZ, UR4 ;  /* 0x00000004ff597e24 */ /* 0x002fce000f8e00ff */
.L_x_15:
[----:B------:R-:W-:-:S13]  /*1120*/  LOP3.LUT P0, RZ, R0, 0xff, RZ, 0xc0, !PT ;  /* 0x000000ff00ff7812 */ /* 0x000fda000780c0ff */
[----:B------:R-:W-:Y:S05]  /*1130*/  @!P0 EXIT ;  /* 0x000000000000894d */ /* 0x000fea0003800000 */
[----:B------:R-:W-:Y:S01]  /*1140*/  ULDC UR4, c[0x0][0x28c] ;  /* 0x0000a30000047ab9 */ /* 0x000fe20000000800 */
[----:B------:R-:W-:Y:S01]  /*1150*/  LOP3.LUT R105, R19, 0x1, RZ, 0xfc, !PT ;  /* 0x0000000113697812 */ /* 0x000fe200078efcff */
[----:B------:R-:W-:Y:S01]  /*1160*/  UIADD3 UR4, UR4, 0x1f, URZ ;  /* 0x0000001f04047890 */ /* 0x000fe2000fffe03f */
[----:B------:R-:W-:Y:S01]  /*1170*/  UMOV UR38, URZ ;  /* 0x0000003f00267c82 */ /* 0x000fe20008000000 */
[----:B------:R-:W-:Y:S02]  /*1180*/  UMOV UR39, URZ ;  /* 0x0000003f00277c82 */ /* 0x000fe40008000000 */
[----:B------:R-:W-:-:S04]  /*1190*/  USHF.R.S32.HI UR5, URZ, 0x1f, UR4 ;  /* 0x0000001f3f057899 */ /* 0x000fc80008011404 */
[----:B------:R-:W-:-:S04]  /*11a0*/  ULEA.HI UR5, UR5, UR4, URZ, 0x5 ;  /* 0x0000000405057291 */ /* 0x000fc8000f8f283f */
[----:B------:R-:W-:-:S12]  /*11b0*/  USHF.R.S32.HI UR40, URZ, 0x5, UR5 ;  /* 0x000000053f287899 */ /* 0x000fd80008011405 */
.L_x_162:
[----:B------:R-:W-:Y:S01]  /*11c0*/  LOP3.LUT R0, R18, 0x80, RZ, 0xc0, !PT ;  /* 0x0000008012007812 */ /* 0x000fe200078ec0ff */
[----:B------:R-:W2:Y:S01]  /*11d0*/  S2UR UR7, SR_CgaCtaId ;  /* 0x00000000000779c3 */ /* 0x000ea20000008800 */
[----:B------:R-:W-:Y:S02]  /*11e0*/  UMOV UR6, 0x400 ;  /* 0x0000040000067882 */ /* 0x000fe40000000000 */
[----:B------:R-:W-:-:S06]  /*11f0*/  SHF.R.U32.HI R0, RZ, 0x7, R0 ;  /* 0x00000007ff007819 */ /* 0x000fcc0000011600 */
[----:B---3--:R-:W3:Y:S01]  /*1200*/  SHFL.IDX PT, R0, R0, RZ, 0x1f ;  /* 0x00001fff00007589 */ /* 0x008ee200000e0000 */
[----:B--2---:R-:W-:Y:S01]  /*1210*/  ULEA UR6, UR7, UR6, 0x18 ;  /* 0x0000000607067291 */ /* 0x004fe2000f8ec03f */
[----:B---3--:R-:W-:-:S13]  /*1220*/  R2UR UR4, R0 ;  /* 0x00000000000472ca */ /* 0x008fda00000e0000 */
[----:B------:R-:W-:-:S04]  /*1230*/  ULEA.HI UR5, UR4, UR4, URZ, 0x1 ;  /* 0x0000000404057291 */ /* 0x000fc8000f8f083f */
[----:B------:R-:W-:-:S04]  /*1240*/  ULOP3.LUT UR5, UR5, 0x7fffe, URZ, 0xc0, !UPT ;  /* 0x0007fffe05057892 */ /* 0x000fc8000f8ec03f */
[----:B------:R-:W-:-:S03]  /*1250*/  UIADD3 UR5, UR4, -UR5, URZ ;  /* 0x8000000504057290 */ /* 0x000fc6000fffe03f */
[----:B------:R-:W-:Y:S01]  /*1260*/  ULDC UR4, c[0x0][0x28c] ;  /* 0x0000a30000047ab9 */ /* 0x000fe20000000800 */
[----:B------:R-:W-:Y:S01]  /*1270*/  ULEA UR5, UR5, UR6, 0xd ;  /* 0x0000000605057291 */ /* 0x000fe2000f8e683f */
[----:B------:R-:W-:-:S03]  /*1280*/  ISETP.LT.AND P0, PT, RZ, UR4, PT ;  /* 0x00000004ff007c0c */ /* 0x000fc6000bf01270 */
[----:B------:R-:W-:-:S04]  /*1290*/  UIADD3 UR5, UR5, 0x100, URZ ;  /* 0x0000010005057890 */ /* 0x000fc8000fffe03f */
[----:B------:R-:W-:-:S04]  /*12a0*/  USHF.R.U32.HI UR5, URZ, 0x4, UR5 ;  /* 0x000000043f057899 */ /* 0x000fc80008011605 */
[----:B------:R-:W-:Y:S02]  /*12b0*/  ULOP3.LUT UR41, UR5, 0x3fff, URZ, 0xc0, !UPT ;  /* 0x00003fff05297892 */ /* 0x000fe4000f8ec03f */
[----:B01--45:R-:W-:Y:S10]  /*12c0*/  @P0 BRA `(.L_x_17) ;  /* 0x0000000000400947 */ /* 0x033ff40003800000 */
[----:B------:R-:W-:Y:S01]  /*12d0*/  MOV R0, 0x0 ;  /* 0x0000000000007802 */ /* 0x000fe20000000f00 */
[----:B------:R-:W-:Y:S01]  /*12e0*/  ULDC.64 UR4, c[0x4][0x68] ;  /* 0x01001a0000047ab9 */ /* 0x000fe20000000a00 */
[----:B------:R-:W-:Y:S01]  /*12f0*/  ULDC.64 UR6, c[0x4][0x8] ;  /* 0x0100020000067ab9 */ /* 0x000fe20000000a00 */
[----:B01----:R-:W-:Y:S01]  /*1300*/  IMAD.U32 R4, RZ, RZ, UR4 ;  /* 0x00000004ff047e24 */ /* 0x003fe2000f8e00ff */
[----:B------:R0:W1:Y:S01]  /*1310*/  LDC.64 R14, c[0x4][R0] ;  /* 0x01000000000e7b82 */ /* 0x0000620000000a00 */
[----:B------:R-:W-:Y:S01]  /*1320*/  IMAD.U32 R5, RZ, RZ, UR5 ;  /* 0x00000005ff057e24 */ /* 0x000fe2000f8e00ff */
[----:B------:R-:W-:Y:S01]  /*1330*/  ULDC.64 UR4, c[0x4][0x70] ;  /* 0x01001c0000047ab9 */ /* 0x000fe20000000a00 */
[----:B------:R-:W-:Y:S02]  /*1340*/  IMAD.U32 R10, RZ, RZ, UR6 ;  /* 0x00000006ff0a7e24 */ /* 0x000fe4000f8e00ff */
[----:B------:R-:W-:Y:S02]  /*1350*/  IMAD.U32 R6, RZ, RZ, UR4 ;  /* 0x00000004ff067e24 */ /* 0x000fe4000f8e00ff */
[----:B------:R-:W-:-:S02]  /*1360*/  IMAD.U32 R7, RZ, RZ, UR5 ;  /* 0x00000005ff077e24 */ /* 0x000fc4000f8e00ff */
[----:B------:R-:W-:Y:S02]  /*1370*/  IMAD.U32 R11, RZ, RZ, UR7 ;  /* 0x00000007ff0b7e24 */ /* 0x000fe4000f8e00ff */
[----:B------:R-:W-:Y:S02]  /*1380*/  IMAD.MOV.U32 R8, RZ, RZ, 0x1e1 ;  /* 0x000001e1ff087424 */ /* 0x000fe400078e00ff */
[----:B------:R-:W-:Y:S02]  /*1390*/  IMAD.MOV.U32 R12, RZ, RZ, 0x1 ;  /* 0x00000001ff0c7424 */ /* 0x000fe400078e00ff */
[----:B0-----:R-:W-:-:S07]  /*13a0*/  IMAD.MOV.U32 R13, RZ, RZ, RZ ;  /* 0x000000ffff0d7224 */ /* 0x001fce00078e00ff */
[----:B------:R-:W-:-:S07]  /*13b0*/  LEPC R20, `(.L_x_17) ;  /* 0x000000001014794e */ /* 0x000fce0000000000 */
[----:B-1---5:R-:W-:Y:S05]  /*13c0*/  CALL.ABS.NOINC R14 ;  /* 0x000000000e007343 */ /* 0x022fea0003c00000 */
.L_x_17:
[----:B------:R-:W-:-:S13]  /*13d0*/  ISETP.NE.AND P0, PT, R105, 0x3, PT ;  /* 0x000000036900780c */ /* 0x000fda0003f05270 */
[----:B------:R-:W-:Y:S05]  /*13e0*/  @!P0 BRA `(.L_x_18) ;  /* 0x0000000000048947 */ /* 0x000fea0003800000 */
[----:B------:R-:W-:Y:S01]  /*13f0*/  BPT.TRAP 0x1 ;  /* 0x000000040000795c */ /* 0x000fe20000300000 */
.L_x_18:
[----:B------:R-:W2:Y:S01]  /*1400*/  S2UR UR5, SR_CgaCtaId ;  /* 0x00000000000579c3 */ /* 0x000ea20000008800 */
[----:B------:R-:W-:Y:S01]  /*1410*/  UMOV UR4, 0x400 ;  /* 0x0000040000047882 */ /* 0x000fe20000000000 */
[----:B------:R-:W-:Y:S02]  /*1420*/  IMAD.U32 R0, RZ, RZ, UR38 ;  /* 0x00000026ff007e24 */ /* 0x000fe4000f8e00ff */
[----:B------:R-:W-:-:S03]  /*1430*/  IMAD.U32 R3, RZ, RZ, UR39 ;  /* 0x00000027ff037e24 */ /* 0x000fc6000f8e00ff */
[----:B------:R-:W-:Y:S01]  /*1440*/  SHF.L.U32 R0, R0, 0x1f, RZ ;  /* 0x0000001f00007819 */ /* 0x000fe200000006ff */
[----:B--2---:R-:W-:-:S06]  /*1450*/  ULEA UR4, UR5, UR4, 0x18 ;  /* 0x0000000405047291 */ /* 0x004fcc000f8ec03f */
[----:B------:R-:W-:-:S04]  /*1460*/  IMAD.U32 R6, RZ, RZ, UR4 ;  /* 0x00000004ff067e24 */ /* 0x000fc8000f8e00ff */
[----:B------:R-:W-:-:S04]  /*1470*/  IMAD R3, R3, 0x8, R6 ;  /* 0x0000000803037824 */ /* 0x000fc800078e0206 */
[----:B------:R2:W3:Y:S01]  /*1480*/  SYNCS.PHASECHK.TRANS64.TRYWAIT P1, [R3+URZ], R0 ;  /* 0x00000000030075a7 */ /* 0x0004e2000802017f */
[----:B------:R-:W-:Y:S05]  /*1490*/  @!P0 BRA `(.L_x_19) ;  /* 0x0000000000048947 */ /* 0x000fea0003800000 */
[----:B------:R-:W-:Y:S01]  /*14a0*/  BPT.TRAP 0x1 ;  /* 0x000000040000795c */ /* 0x000fe20000300000 */
.L_x_19:
[----:B---3--:R-:W-:Y:S05]  /*14b0*/  @P1 BRA `(.L_x_20) ;  /* 0x0000000000081947 */ /* 0x008fea0003800000 */
[----:B------:R-:W3:Y:S02]  /*14c0*/  SYNCS.PHASECHK.TRANS64.TRYWAIT P1, [R3+URZ], R0 ;  /* 0x00000000030075a7 */ /* 0x000ee4000802017f */
[----:B---3--:R-:W-:Y:S05]  /*14d0*/  @!P1 BRA `(.L_x_21) ;  /* 0x0000007000d09947 */ /* 0x008fea0003800000 */
.L_x_20:
[----:B------:R-:W-:-:S04]  /*14e0*/  UISETP.LT.AND UP0, UPT, UR40, 0x1, UPT ;  /* 0x000000012800788c */ /* 0x000fc8000bf01270 */
[----:B------:R-:W-:-:S06]  /*14f0*/  USEL UR4, UR40, 0x1, UP0 ;  /* 0x0000000128047887 */ /* 0x000fcc0008000000 */
[----:B--23--:R-:W-:Y:S01]  /*1500*/  IMAD.U32 R0, RZ, RZ, UR4 ;  /* 0x00000004ff007e24 */ /* 0x00cfe2000f8e00ff */
[----:B------:R-:W-:Y:S05]  /*1510*/  WARPSYNC.ALL ;  /* 0x0000000000007948 */ /* 0x000fea0003800000 */
[----:B------:R-:W-:-:S04]  /*1520*/  IADD3 R0, -R0, UR40, RZ ;  /* 0x0000002800007c10 */ /* 0x000fc8000fffe1ff */
[----:B------:R-:W-:Y:S02]  /*1530*/  ISETP.GE.AND P1, PT, R0, 0x1, PT ;  /* 0x000000010000780c */ /* 0x000fe40003f26270 */
[----:B------:R-:W-:Y:S01]  /*1540*/  R2UR UR4, R6 ;  /* 0x00000000060472ca */ /* 0x000fe200000e0000 */
[----:B------:R-:W-:Y:S01]  /*1550*/  WARPGROUP.ARRIVE ;  /* 0x00000000000079c5 */ /* 0x000fe20000000000 */
[----:B------:R-:W-:Y:S01]  /*1560*/  UMOV UR9, 0x40000040 ;  /* 0x4000004000097882 */ /* 0x000fe20000000000 */
[----:B------:R-:W-:-:S10]  /*1570*/  UMOV UR11, 0x40000040 ;  /* 0x40000040000b7882 */ /* 0x000fd40000000000 */
[----:B------:R-:W-:-:S04]  /*1580*/  UIADD3 UR4, UR4, 0x28100, URZ ;  /* 0x0002810004047890 */ /* 0x000fc8000fffe03f */
[----:B------:R-:W-:-:S04]  /*1590*/  USHF.R.U32.HI UR4, URZ, 0x4, UR4 ;  /* 0x000000043f047899 */ /* 0x000fc80008011604 */
[----:B------:R-:W-:Y:S02]  /*15a0*/  ULOP3.LUT UR5, UR4, 0x3fff, URZ, 0xc0, !UPT ;  /* 0x00003fff04057892 */ /* 0x000fe4000f8ec03f */
[----:B------:R-:W-:Y:S02]  /*15b0*/  ULOP3.LUT UR4, UR41, 0x10000, URZ, 0xfc, !UPT ;  /* 0x0001000029047892 */ /* 0x000fe4000f8efc3f */
[----:B------:R-:W-:Y:S02]  /*15c0*/  ULOP3.LUT UR5, UR5, 0x10000, URZ, 0xfc, !UPT ;  /* 0x0001000005057892 */ /* 0x000fe4000f8efc3f */
[----:B------:R-:W-:Y:S02]  /*15d0*/  ULEA UR7, UR39, UR4, 0xb ;  /* 0x0000000427077291 */ /* 0x000fe4000f8e583f */
[----:B------:R-:W-:Y:S02]  /*15e0*/  ULEA UR6, UR39, UR5, 0x9 ;  /* 0x0000000527067291 */ /* 0x000fe4000f8e483f */
[----:B------:R-:W-:-:S03]  /*15f0*/  UIADD3 UR12, UR7, 0x400, URZ ;  /* 0x00000400070c7890 */ /* 0x000fc6000fffe03f */
[----:B------:R-:W-:Y:S02]  /*1600*/  UMOV UR8, UR7 ;  /* 0x0000000700087c82 */ /* 0x000fe40008000000 */
[----:B------:R-:W-:Y:S02]  /*1610*/  UMOV UR10, UR6 ;  /* 0x00000006000a7c82 */ /* 0x000fe40008000000 */
[----:B------:R-:W-:Y:S01]  /*1620*/  HGMMA.64x64x8.F32.TF32 R56, gdesc[UR8], RZ, !UPT, gsb0 ;  /* 0x04e00000083879f0 */ /* 0x000fe2000c0028ff */
[----:B------:R-:W-:Y:S01]  /*1630*/  UMOV UR8, UR12 ;  /* 0x0000000c00087c82 */ /* 0x000fe20008000000 */
[----:B------:R-:W-:Y:S01]  /*1640*/  UMOV UR9, 0x40000040 ;  /* 0x4000004000097882 */ /* 0x000fe20000000000 */
[----:B------:R-:W-:Y:S01]  /*1650*/  UIADD3 UR12, UR7, 0x402, URZ ;  /* 0x00000402070c7890 */ /* 0x000fe2000fffe03f */
[----:B------:R-:W-:Y:S02]  /*1660*/  WARPGROUP.DEPBAR.LE gsb0, 0x0 ;  /* 0x00008000000079c5 */ /* 0x000fe40000010000 */
[----:B------:R-:W-:-:S06]  /*1670*/  WARPGROUP.ARRIVE ;  /* 0x00000000000079c5 */ /* 0x000fcc0000000000 */
[----:B------:R-:W-:Y:S01]  /*1680*/  HGMMA.64x64x8.F32.TF32 R24, gdesc[UR8], RZ, !UPT, gsb0 ;  /* 0x04e00000081879f0 */ /* 0x000fe2000c0028ff */
[----:B------:R-:W-:Y:S02]  /*1690*/  UIADD3 UR8, UR7, 0x2, URZ ;  /* 0x0000000207087890 */ /* 0x000fe4000fffe03f */
[----:B------:R-:W-:Y:S01]  /*16a0*/  UIADD3 UR10, UR6, 0x2, URZ ;  /* 0x00000002060a7890 */ /* 0x000fe2000fffe03f */
[----:B------:R-:W-:Y:S01]  /*16b0*/  UMOV UR9, 0x40000040 ;  /* 0x4000004000097882 */ /* 0x000fe20000000000 */
[----:B------:R-:W-:Y:S01]  /*16c0*/  UMOV UR11, 0x40000040 ;  /* 0x40000040000b7882 */ /* 0x000fe20000000000 */
[----:B------:R-:W-:Y:S02]  /*16d0*/  WARPGROUP.DEPBAR.LE gsb0, 0x0 ;  /* 0x00008000000079c5 */ /* 0x000fe40000010000 */
[----:B------:R-:W-:-:S06]  /*16e0*/  WARPGROUP.ARRIVE ;  /* 0x00000000000079c5 */ /* 0x000fcc0000000000 */
[----:B------:R-:W-:Y:S01]  /*16f0*/  HGMMA.64x64x8.F32.TF32 R56, gdesc[UR8], R56, gsb0 ;  /* 0x04e00000083879f0 */ /* 0x000fe20008002838 */
[----:B------:R-:W-:Y:S01]  /*1700*/  UMOV UR8, UR12 ;  /* 0x0000000c00087c82 */ /* 0x000fe20008000000 */
[----:B------:R-:W-:Y:S01]  /*1710*/  UMOV UR9, 0x40000040 ;  /* 0x4000004000097882 */ /* 0x000fe20000000000 */
[----:B------:R-:W-:Y:S01]  /*1720*/  UIADD3 UR12, UR7, 0x404, URZ ;  /* 0x00000404070c7890 */ /* 0x000fe2000fffe03f */
[----:B------:R-:W-:Y:S02]  /*1730*/  WARPGROUP.DEPBAR.LE gsb0, 0x0 ;  /* 0x00008000000079c5 */ /* 0x000fe40000010000 */
[----:B------:R-:W-:-:S06]  /*1740*/  WARPGROUP.ARRIVE ;  /* 0x00000000000079c5 */ /* 0x000fcc0000000000 */
[----:B------:R-:W-:Y:S01]  /*1750*/  HGMMA.64x64x8.F32.TF32 R24, gdesc[UR8], R24, gsb0 ;  /* 0x04e00000081879f0 */ /* 0x000fe20008002818 */
        /* <DEDUP_REMOVED lines=9> */
[----:B------:R-:W-:Y:S02]  /*17f0*/  WARPGROUP.DEPBAR.LE gsb0, 0x0 ;  /* 0x00008000000079c5 */ /* 0x000fe40000010000 */
[----:B------:R-:W-:-:S06]  /*1800*/  WARPGROUP.ARRIVE ;  /* 0x00000000000079c5 */ /* 0x000fcc0000000000 */
[----:B------:R-:W-:Y:S01]  /*1810*/  HGMMA.64x64x8.F32.TF32 R24, gdesc[UR8], R24, gsb0 ;  /* 0x04e00000081879f0 */ /* 0x000fe20008002818 */
[----:B------:R-:W-:Y:S02]  /*1820*/  UIADD3 UR8, UR7, 0x6, URZ ;  /* 0x0000000607087890 */ /* 0x000fe4000fffe03f */
[----:B------:R-:W-:Y:S01]  /*1830*/  UIADD3 UR10, UR6, 0x6, URZ ;  /* 0x00000006060a7890 */ /* 0x000fe2000fffe03f */
[----:B------:R-:W-:Y:S01]  /*1840*/  UMOV UR9, 0x40000040 ;  /* 0x4000004000097882 */ /* 0x000fe20000000000 */
[----:B------:R-:W-:Y:S01]  /*1850*/  UMOV UR11, 0x40000040 ;  /* 0x40000040000b7882 */ /* 0x000fe20000000000 */
[----:B------:R-:W-:Y:S01]  /*1860*/  UIADD3 UR7, UR7, 0x406, URZ ;  /* 0x0000040607077890 */ /* 0x000fe2000fffe03f */
[----:B------:R-:W-:Y:S02]  /*1870*/  WARPGROUP.DEPBAR.LE gsb0, 0x0 ;  /* 0x00008000000079c5 */ /* 0x000fe40000010000 */
[----:B------:R-:W-:-:S06]  /*1880*/  WARPGROUP.ARRIVE ;  /* 0x00000000000079c5 */ /* 0x000fcc0000000000 */
[----:B------:R-:W-:Y:S01]  /*1890*/  HGMMA.64x64x8.F32.TF32 R56, gdesc[UR8], R56, gsb0 ;  /* 0x04e00000083879f0 */ /* 0x000fe20008002838 */
[----:B------:R-:W-:Y:S01]  /*18a0*/  UMOV UR8, UR7 ;  /* 0x0000000700087c82 */ /* 0x000fe20008000000 */
[----:B------:R-:W-:Y:S01]  /*18b0*/  UMOV UR9, 0x40000040 ;  /* 0x4000004000097882 */ /* 0x000fe20000000000 */
[----:B------:R-:W-:Y:S02]  /*18c0*/  WARPGROUP.DEPBAR.LE gsb0, 0x0 ;  /* 0x00008000000079c5 */ /* 0x000fe40000010000 */
[----:B------:R-:W-:-:S06]  /*18d0*/  WARPGROUP.ARRIVE ;  /* 0x00000000000079c5 */ /* 0x000fcc0000000000 */
[----:B------:R-:W-:Y:S03]  /*18e0*/  HGMMA.64x64x8.F32.TF32 R24, gdesc[UR8], R24, gsb0 ;  /* 0x04e00000081879f0 */ /* 0x000fe60008002818 */
[----:B------:R-:W-:Y:S02]  /*18f0*/  WARPGROUP.DEPBAR.LE gsb0, 0x0 ;  /* 0x00008000000079c5 */ /* 0x000fe40000010000 */
[----:B------:R-:W-:Y:S05]  /*1900*/  @!P1 BRA `(.L_x_22) ;  /* 0x0000000400849947 */ /* 0x000fea0003800000 */
[----:B------:R-:W-:Y:S02]  /*1910*/  UIADD3 UR6, UR39, 0x1, URZ ;  /* 0x0000000127067890 */ /* 0x000fe4000fffe03f */
[----:B------:R-:W-:Y:S02]  /*1920*/  IMAD.U32 R3, RZ, RZ, UR39 ;  /* 0x00000027ff037e24 */ /* 0x000fe4000f8e00ff */
[----:B------:R-:W-:-:S04]  /*1930*/  UISETP.NE.AND UP0, UPT, UR6, 0x5, UPT ;  /* 0x000000050600788c */ /* 0x000fc8000bf05270 */
[----:B------:R-:W-:Y:S02]  /*1940*/  USEL UR7, URZ, 0x1, UP0 ;  /* 0x000000013f077887 */ /* 0x000fe40008000000 */
[----:B------:R-:W-:Y:S02]  /*1950*/  USEL UR6, UR6, URZ, UP0 ;  /* 0x0000003f06067287 */ /* 0x000fe40008000000 */
[----:B------:R-:W-:-:S06]  /*1960*/  ULOP3.LUT UR7, UR38, UR7, URZ, 0x3c, !UPT ;  /* 0x0000000726077292 */ /* 0x000fcc000f8e3c3f */
[----:B------:R-:W-:-:S07]  /*1970*/  IMAD.U32 R7, RZ, RZ, UR7 ;  /* 0x00000007ff077e24 */ /* 0x000fce000f8e00ff */
.L_x_29:
[----:B------:R-:W-:Y:S05]  /*1980*/  @!P0 BRA `(.L_x_23) ;  /* 0x0000000000048947 */ /* 0x000fea0003800000 */
[----:B------:R-:W-:Y:S01]  /*1990*/  BPT.TRAP 0x1 ;  /* 0x000000040000795c */ /* 0x000fe20000300000 */
.L_x_23:
[----:B------:R-:W2:Y:S01]  /*19a0*/  S2UR UR8, SR_CgaCtaId ;  /* 0x00000000000879c3 */ /* 0x000ea20000008800 */
[----:B------:R-:W-:Y:S01]  /*19b0*/  UMOV UR7, 0x400 ;  /* 0x0000040000077882 */ /* 0x000fe20000000000 */
[----:B01----:R-:W-:Y:S01]  /*19c0*/  IMAD.U32 R5, RZ, RZ, UR6 ;  /* 0x00000006ff057e24 */ /* 0x003fe2000f8e00ff */
[----:B------:R-:W-:Y:S01]  /*19d0*/  SHF.L.U32 R4, R7, 0x1f, RZ ;  /* 0x0000001f07047819 */ /* 0x000fe200000006ff */
[----:B--2---:R-:W-:-:S06]  /*19e0*/  ULEA UR7, UR8, UR7, 0x18 ;  /* 0x0000000708077291 */ /* 0x004fcc000f8ec03f */
[----:B------:R-:W-:-:S04]  /*19f0*/  IMAD.U32 R6, RZ, RZ, UR7 ;  /* 0x00000007ff067e24 */ /* 0x000fc8000f8e00ff */
[----:B------:R-:W-:-:S04]  /*1a00*/  IMAD R5, R5, 0x8, R6 ;  /* 0x0000000805057824 */ /* 0x000fc800078e0206 */
[----:B------:R0:W1:Y:S01]  /*1a10*/  SYNCS.PHASECHK.TRANS64.TRYWAIT P1, [R5+URZ], R4 ;  /* 0x00000004050075a7 */ /* 0x000062000802017f */
[----:B------:R-:W-:Y:S05]  /*1a20*/  @!P0 BRA `(.L_x_24) ;  /* 0x0000000000048947 */ /* 0x000fea0003800000 */
[----:B------:R-:W-:Y:S01]  /*1a30*/  BPT.TRAP 0x1 ;  /* 0x000000040000795c */ /* 0x000fe20000300000 */
.L_x_24:
[----:B-1----:R-:W-:Y:S05]  /*1a40*/  @P1 BRA `(.L_x_25) ;  /* 0x0000000000081947 */ /* 0x002fea0003800000 */
[----:B------:R-:W1:Y:S02]  /*1a50*/  SYNCS.PHASECHK.TRANS64.TRYWAIT P1, [R5+URZ], R4 ;  /* 0x00000004050075a7 */ /* 0x000e64000802017f */
[----:B-1----:R-:W-:Y:S05]  /*1a60*/  @!P1 BRA `(.L_x_26) ;  /* 0x0000006c00809947 */ /* 0x002fea0003800000 */
.L_x_25:
[----:B------:R-:W-:Y:S01]  /*1a70*/  ULEA UR7, UR6, UR5, 0x9 ;  /* 0x0000000506077291 */ /* 0x000fe2000f8e483f */
[----:B------:R-:W-:Y:S01]  /*1a80*/  WARPGROUP.ARRIVE ;  /* 0x00000000000079c5 */ /* 0x000fe20000000000 */
[----:B------:R-:W-:Y:S01]  /*1a90*/  ULEA UR12, UR6, UR4, 0xb ;  /* 0x00000004060c7291 */ /* 0x000fe2000f8e583f */
[----:B------:R-:W-:Y:S01]  /*1aa0*/  UMOV UR11, 0x40000040 ;  /* 0x40000040000b7882 */ /* 0x000fe20000000000 */
[----:B------:R-:W-:Y:S02]  /*1ab0*/  UMOV UR9, 0x40000040 ;  /* 0x4000004000097882 */ /* 0x000fe40000000000 */
[----:B------:R-:W-:Y:S01]  /*1ac0*/  UIADD3 UR13, UR12, 0x400, URZ ;  /* 0x000004000c0d7890 */ /* 0x000fe2000fffe03f */
[----:B------:R-:W-:Y:S02]  /*1ad0*/  UMOV UR10, UR7 ;  /* 0x00000007000a7c82 */ /* 0x000fe40008000000 */
[----:B------:R-:W-:Y:S02]  /*1ae0*/  UMOV UR8, UR12 ;  /* 0x0000000c00087c82 */ /* 0x000fe40008000000 */
[----:B------:R-:W-:Y:S01]  /*1af0*/  HGMMA.64x64x8.F32.TF32 R56, gdesc[UR8], R56, gsb0 ;  /* 0x04e00000083879f0 */ /* 0x000fe20008002838 */
[----:B------:R-:W-:Y:S01]  /*1b00*/  UMOV UR9, 0x40000040 ;  /* 0x4000004000097882 */ /* 0x000fe20000000000 */
[----:B------:R-:W-:Y:S01]  /*1b10*/  UMOV UR8, UR13 ;  /* 0x0000000d00087c82 */ /* 0x000fe20008000000 */
[----:B------:R-:W-:Y:S01]  /*1b20*/  UIADD3 UR13, UR12, 0x402, URZ ;  /* 0x000004020c0d7890 */ /* 0x000fe2000fffe03f */
[----:B------:R-:W-:-:S02]  /*1b30*/  WARPGROUP.DEPBAR.LE gsb0, 0x0 ;  /* 0x00008000000079c5 */ /* 0x000fc40000010000 */
        /* <DEDUP_REMOVED lines=42> */
[----:B------:R-:W-:Y:S01]  /*1de0*/  BPT.TRAP 0x1 ;  /* 0x000000040000795c */ /* 0x000fe20000300000 */
.L_x_27:
[----:B------:R-:W-:-:S13]  /*1df0*/  ISETP.NE.AND P1, PT, R104, RZ, PT ;  /* 0x000000ff6800720c */ /* 0x000fda0003f25270 */
[----:B01----:R-:W-:-:S04]  /*1e00*/  @P1 IMAD R4, R3, 0x8, R6 ;  /* 0x0000000803041824 */ /* 0x003fc800078e0206 */
[----:B------:R-:W-:-:S05]  /*1e10*/  @P1 VIADD R5, R4, 0x28 ;  /* 0x0000002804051836 */ /* 0x000fca0000000000 */
[----:B------:R-:W-:-:S04]  /*1e20*/  @P1 PRMT R5, R22, 0x654, R5 ;  /* 0x0000065416051816 */ /* 0x000fc80000000005 */
[----:B------:R0:W-:Y:S01]  /*1e30*/  @P1 SYNCS.ARRIVE.TRANS64.RED.A1T0 RZ, [R5+URZ], RZ ;  /* 0x000000ff05ff19a7 */ /* 0x0001e2000810043f */
[----:B------:R-:W-:-:S13]  /*1e40*/  ISETP.GT.U32.AND P1, PT, R19, 0x1, PT ;  /* 0x000000011300780c */ /* 0x000fda0003f24070 */
[----:B0-----:R-:W-:Y:S05]  /*1e50*/  @P1 BRA `(.L_x_28) ;  /* 0x0000000000041947 */ /* 0x001fea0003800000 */
[----:B------:R-:W-:Y:S01]  /*1e60*/  BPT.TRAP 0x1 ;  /* 0x000000040000795c */ /* 0x000fe20000300000 */
.L_x_28:
[----:B------:R-:W-:Y:S01]  /*1e70*/  UIADD3 UR6, UR6, 0x1, URZ ;  /* 0x0000000106067890 */ /* 0x000fe2000fffe03f */
[C---:B------:R-:W-:Y:S01]  /*1e80*/  ISETP.GT.AND P2, PT, R0.reuse, 0x1, PT ;  /* 0x000000010000780c */ /* 0x040fe20003f44270 */
[----:B------:R-:W-:Y:S02]  /*1e90*/  VIADD R3, R3, 0x1 ;  /* 0x0000000103037836 */ /* 0x000fe40000000000 */
[----:B------:R-:W-:Y:S01]  /*1ea0*/  UISETP.NE.AND UP0, UPT, UR6, 0x5, UPT ;  /* 0x000000050600788c */ /* 0x000fe2000bf05270 */
[----:B------:R-:W-:Y:S02]  /*1eb0*/  VIADD R0, R0, 0xffffffff ;  /* 0xffffffff00007836 */ /* 0x000fe40000000000 */
[C---:B------:R-:W-:Y:S01]  /*1ec0*/  ISETP.NE.AND P1, PT, R3.reuse, 0x5, PT ;  /* 0x000000050300780c */ /* 0x040fe20003f25270 */
[----:B------:R-:W-:Y:S02]  /*1ed0*/  USEL UR7, URZ, 0x1, UP0 ;  /* 0x000000013f077887 */ /* 0x000fe40008000000 */
[----:B------:R-:W-:Y:S01]  /*1ee0*/  USEL UR6, UR6, URZ, UP0 ;  /* 0x0000003f06067287 */ /* 0x000fe20008000000 */
[----:B------:R-:W-:-:S03]  /*1ef0*/  SEL R3, R3, RZ, P1 ;  /* 0x000000ff03037207 */ /* 0x000fc60000800000 */
[----:B------:R-:W-:Y:S01]  /*1f00*/  LOP3.LUT R7, R7, UR7, RZ, 0x3c, !PT ;  /* 0x0000000707077c12 */ /* 0x000fe2000f8e3cff */
[----:B------:R-:W-:Y:S07]  /*1f10*/  @P2 BRA `(.L_x_29) ;  /* 0xfffffff800982947 */ /* 0x000fee000383ffff */
.L_x_22:
[----:B------:R-:W2:Y:S02]  /*1f20*/  LDC R0, c[0x0][0x28c] ;  /* 0x0000a300ff007b82 */ /* 0x000ea40000000800 */
[----:B--2---:R-:W-:-:S13]  /*1f30*/  ISETP.GE.AND P1, PT, R0, 0x1, PT ;  /* 0x000000010000780c */ /* 0x004fda0003f26270 */
[----:B------:R-:W-:Y:S05]  /*1f40*/  @!P1 BRA `(.L_x_30) ;  /* 0x0000000000509947 */ /* 0x000fea0003800000 */
[----:B------:R-:W-:Y:S05]  /*1f50*/  @!P0 BRA `(.L_x_31) ;  /* 0x0000000000048947 */ /* 0x000fea0003800000 */
[----:B------:R-:W-:Y:S01]  /*1f60*/  BPT.TRAP 0x1 ;  /* 0x000000040000795c */ /* 0x000fe20000300000 */
.L_x_31:
[----:B------:R-:W-:Y:S01]  /*1f70*/  ISETP.NE.AND P1, PT, R104, RZ, PT ;  /* 0x000000ff6800720c */ /* 0x000fe20003f25270 */
[----:B------:R-:W-:Y:S01]  /*1f80*/  BSSY B0, `(.L_x_32) ;  /* 0x000000e000007945 */ /* 0x000fe20003800000 */
[----:B------:R-:W-:-:S11]  /*1f90*/  ISETP.GT.U32.AND P0, PT, R19, 0x1, PT ;  /* 0x000000011300780c */ /* 0x000fd60003f04070 */
[----:B------:R-:W-:Y:S05]  /*1fa0*/  @!P1 BRA `(.L_x_33) ;  /* 0x00000000002c9947 */ /* 0x000fea0003800000 */
[----:B------:R-:W-:-:S04]  /*1fb0*/  UISETP.LT.AND UP0, UPT, UR40, 0x1, UPT ;  /* 0x000000012800788c */ /* 0x000fc8000bf01270 */
[----:B------:R-:W-:-:S04]  /*1fc0*/  USEL UR6, UR40, 0x1, UP0 ;  /* 0x0000000128067887 */ /* 0x000fc80008000000 */
[----:B------:R-:W-:-:S04]  /*1fd0*/  UIADD3 UR6, UR39, UR40, -UR6 ;  /* 0x0000002827067290 */ /* 0x000fc8000fffe806 */
[----:B------:R-:W-:-:S04]  /*1fe0*/  UIMAD.WIDE.U32 UR4, UR6, -0x33333333, URZ ;  /* 0xcccccccd060478a5 */ /* 0x000fc8000f8e003f */
[----:B------:R-:W-:-:S04]  /*1ff0*/  USHF.R.U32.HI UR4, URZ, 0x2, UR5 ;  /* 0x000000023f047899 */ /* 0x000fc80008011605 */
[----:B------:R-:W-:-:S06]  /*2000*/  UIMAD UR6, UR4, -0x5, UR6 ;  /* 0xfffffffb040678a4 */ /* 0x000fcc000f8e0206 */
[----:B------:R-:W-:-:S04]  /*2010*/  IMAD.U32 R3, RZ, RZ, UR6 ;  /* 0x00000006ff037e24 */ /* 0x000fc8000f8e00ff */
[----:B------:R-:W-:-:S04]  /*2020*/  IMAD R0, R3, 0x8, R6 ;  /* 0x0000000803007824 */ /* 0x000fc800078e0206 */
[----:B------:R-:W-:-:S05]  /*2030*/  VIADD R3, R0, 0x28 ;  /* 0x0000002800037836 */ /* 0x000fca0000000000 */
[----:B------:R-:W-:-:S04]  /*2040*/  PRMT R3, R22, 0x654, R3 ;  /* 0x0000065416037816 */ /* 0x000fc80000000003 */
[----:B------:R2:W-:Y:S03]  /*2050*/  SYNCS.ARRIVE.TRANS64.RED.A1T0 RZ, [R3+URZ], RZ ;  /* 0x000000ff03ff79a7 */ /* 0x0005e6000810043f */
.L_x_33:
[----:B------:R-:W-:Y:S05]  /*2060*/  BSYNC B0 ;  /* 0x0000000000007941 */ /* 0x000fea0003800000 */
.L_x_32:
[----:B------:R-:W-:Y:S05]  /*2070*/  @P0 BRA `(.L_x_30) ;  /* 0x0000000000040947 */ /* 0x000fea0003800000 */
[----:B------:R-:W-:Y:S01]  /*2080*/  BPT.TRAP 0x1 ;  /* 0x000000040000795c */ /* 0x000fe20000300000 */
.L_x_30:
[----:B------:R-:W3:Y:S01]  /*2090*/  LDC R6, c[0x0][0x288] ;  /* 0x0000a200ff067b82 */ /* 0x000ee20000000800 */
[--C-:B------:R-:W-:Y:S01]  /*20a0*/  SHF.R.U32.HI R0, RZ, 0x2, R18.reuse ;  /* 0x00000002ff007819 */ /* 0x100fe20000011612 */
[----:B------:R-:W-:Y:S01]  /*20b0*/  IMAD.SHL.U32 R9, R90, 0x40, RZ ;  /* 0x000000405a097824 */ /* 0x000fe200078e00ff */
[----:B01----:R-:W-:Y:S01]  /*20c0*/  SHF.R.U32.HI R5, RZ, 0x7, R18 ;  /* 0x00000007ff057819 */ /* 0x003fe20000011612 */
[----:B------:R-:W-:Y:S01]  /*20d0*/  UIADD3 UR39, UR40, UR39, URZ ;  /* 0x0000002728277290 */ /* 0x000fe2000fffe03f */
[----:B--2---:R-:W-:Y:S01]  /*20e0*/  LOP3.LUT R3, R0, 0x7, RZ, 0xc0, !PT ;  /* 0x0000000700037812 */ /* 0x004fe200078ec0ff */
[C---:B------:R-:W-:Y:S01]  /*20f0*/  IMAD.SHL.U32 R90, R18.reuse, 0x2, RZ ;  /* 0x00000002125a7824 */ /* 0x040fe200078e00ff */
[----:B------:R-:W-:Y:S01]  /*2100*/  LOP3.LUT R0, R5, 0x1, RZ, 0xc0, !PT ;  /* 0x0000000105007812 */ /* 0x000fe200078ec0ff */
[----:B------:R-:W-:Y:S01]  /*2110*/  UISETP.GT.U32.AND UP0, UPT, UR39, 0x4, UPT ;  /* 0x000000042700788c */ /* 0x000fe2000bf04070 */
[C---:B------:R-:W-:Y:S01]  /*2120*/  LOP3.LUT R4, R18.reuse, 0x60, RZ, 0xc0, !PT ;  /* 0x0000006012047812 */ /* 0x040fe200078ec0ff */
[----:B------:R-:W-:Y:S01]  /*2130*/  ULDC UR7, c[0x0][0x284] ;  /* 0x0000a10000077ab9 */ /* 0x000fe20000000800 */
[----:B------:R-:W-:Y:S01]  /*2140*/  LOP3.LUT R5, R18, 0x3, RZ, 0xc0, !PT ;  /* 0x0000000312057812 */ /* 0x000fe200078ec0ff */
[----:B------:R-:W-:Y:S01]  /*2150*/  IMAD.SHL.U32 R8, R0, 0x40, RZ ;  /* 0x0000004000087824 */ /* 0x000fe200078e00ff */
[----:B------:R-:W-:Y:S01]  /*2160*/  SHF.R.U32.HI R4, RZ, 0x1, R4 ;  /* 0x00000001ff047819 */ /* 0x000fe20000011604 */
[----:B------:R-:W-:Y:S01]  /*2170*/  UISETP.LT.U32.AND UP0, UPT, UR40, 0x5, UP0 ;  /* 0x000000052800788c */ /* 0x000fe20008701070 */
[----:B------:R-:W-:Y:S01]  /*2180*/  SHF.R.S32.HI R21, RZ, 0x1f, R23 ;  /* 0x0000001fff157819 */ /* 0x000fe20000011417 */
[----:B------:R-:W-:Y:S01]  /*2190*/  UISETP.GE.U32.AND UP1, UPT, UR40, 0x5, UPT ;  /* 0x000000052800788c */ /* 0x000fe2000bf26070 */
[--C-:B------:R-:W-:Y:S01]  /*21a0*/  IADD3 R7, RZ, -R4, -R3.reuse ;  /* 0x80000004ff077210 */ /* 0x100fe20007ffe803 */
[----:B------:R-:W-:Y:S01]  /*21b0*/  ULDC.64 UR8, c[0x0][0x5d0] ;  /* 0x0001740000087ab9 */ /* 0x000fe20000000a00 */
[----:B------:R-:W-:Y:S01]  /*21c0*/  LOP3.LUT R3, R8, 0x40, R3, 0xe2, !PT ;  /* 0x0000004008037812 */ /* 0x000fe200078ee203 */
[----:B------:R-:W-:Y:S01]  /*21d0*/  UIMAD.WIDE.U32 UR4, UR39, -0x33333333, URZ ;  /* 0xcccccccd270478a5 */ /* 0x000fe2000f8e003f */
[C---:B------:R-:W-:Y:S01]  /*21e0*/  LOP3.LUT R90, R9.reuse, 0x6, R90, 0xf8, !PT ;  /* 0x00000006095a7812 */ /* 0x040fe200078ef85a */
[----:B------:R-:W-:Y:S01]  /*21f0*/  USEL UR6, URZ, 0x1, !UP0 ;  /* 0x000000013f067887 */ /* 0x000fe2000c000000 */
[C---:B------:R-:W-:Y:S01]  /*2200*/  IMAD.WIDE R14, R92.reuse, 0x100, RZ ;  /* 0x000001005c0e7825 */ /* 0x040fe200078e02ff */
[----:B---3--:R-:W-:Y:S01]  /*2210*/  ISETP.GE.AND P0, PT, R9, R6, PT ;  /* 0x000000060900720c */ /* 0x008fe20003f06270 */
[----:B------:R-:W-:Y:S01]  /*2220*/  USHF.R.U32.HI UR4, URZ, 0x2, UR5 ;  /* 0x000000023f047899 */ /* 0x000fe20008011605 */
[----:B------:R-:W-:Y:S01]  /*2230*/  SHF.R.S32.HI R91, RZ, 0x1f, R90 ;  /* 0x0000001fff5b7819 */ /* 0x000fe2000001145a */
[----:B------:R-:W-:Y:S01]  /*2240*/  IMAD R8, R5, -0x2, R6 ;  /* 0xfffffffe05087824 */ /* 0x000fe200078e0206 */
[----:B------:R-:W-:Y:S01]  /*2250*/  ULOP3.LUT UR38, UR38, UR6, URZ, 0x3c, !UPT ;  /* 0x0000000626267292 */ /* 0x000fe2000f8e3c3f */
[----:B------:R-:W-:Y:S01]  /*2260*/  IMAD.SHL.U32 R5, R92, 0x100, RZ ;  /* 0x000001005c057824 */ /* 0x000fe200078e00ff */
[----:B------:R-:W-:Y:S01]  /*2270*/  LOP3.LUT R115, R14, R3, R4, 0xfe, !PT ;  /* 0x000000030e737212 */ /* 0x000fe200078efe04 */
[----:B------:R-:W-:Y:S01]  /*2280*/  IMAD R6, R21, UR8, RZ ;  /* 0x0000000815067c24 */ /* 0x000fe2000f8e02ff */
[----:B------:R-:W-:Y:S01]  /*2290*/  UIMAD UR39, UR4, -0x5, UR39 ;  /* 0xfffffffb042778a4 */ /* 0x000fe2000f8e0227 */
[----:B------:R-:W-:Y:S01]  /*22a0*/  IMAD R0, R0, -0x40, R7 ;  /* 0xffffffc000007824 */ /* 0x000fe200078e0207 */
[----:B------:R-:W-:Y:S01]  /*22b0*/  ISETP.GE.OR P0, PT, R5, UR7, P0 ;  /* 0x0000000705007c0c */ /* 0x000fe20008706670 */
[C---:B------:R-:W-:Y:S01]  /*22c0*/  IMAD R11, R23.reuse, UR9, R6 ;  /* 0x00000009170b7c24 */ /* 0x040fe2000f8e0206 */
[----:B------:R-:W-:Y:S01]  /*22d0*/  @UP1 ULOP3.LUT UR38, UR38, 0x1, UR4, 0x78, !UPT ;  /* 0x0000000126261892 */ /* 0x000fe2000f8e7804 */
[----:B------:R-:W-:Y:S01]  /*22e0*/  IMAD.WIDE.U32 R6, R23, UR8, R90 ;  /* 0x0000000817067c25 */ /* 0x000fe2000f8e005a */
[----:B------:R-:W-:-:S03]  /*22f0*/  IADD3 R3, -R5, UR7, R0 ;  /* 0x0000000705037c10 */ /* 0x000fc6000fffe100 */
[----:B------:R-:W-:Y:S02]  /*2300*/  IMAD.IADD R7, R7, 0x1, R11 ;  /* 0x0000000107077824 */ /* 0x000fe400078e020b */
[----:B------:R-:W-:Y:S02]  /*2310*/  IMAD.IADD R4, R8, 0x1, -R9 ;  /* 0x0000000108047824 */ /* 0x000fe400078e0a09 */
[----:B------:R-:W-:Y:S02]  /*2320*/  IMAD.MOV.U32 R0, RZ, RZ, -0x1 ;  /* 0xffffffffff007424 */ /* 0x000fe400078e00ff */
[----:B------:R-:W-:Y:S05]  /*2330*/  @P0 BRA `(.L_x_34) ;  /* 0x0000004800080947 */ /* 0x000fea0003800000 */
[----:B------:R-:W0:Y:S01]  /*2340*/  LDC.64 R112, c[0x0][0x5c8] ;  /* 0x00017200ff707b82 */ /* 0x000e220000000a00 */
[----:B-----5:R-:W-:Y:S01]  /*2350*/  FSETP.NEU.AND P1, PT, R89, RZ, PT ;  /* 0x000000ff5900720b */ /* 0x020fe20003f2d000 */
[----:B------:R-:W-:Y:S01]  /*2360*/  BSSY B0, `(.L_x_34) ;  /* 0x000047f000007945 */ /* 0x000fe20003800000 */
[----:B------:R-:W-:-:S04]  /*2370*/  ISETP.GT.AND P5, PT, R4, RZ, PT ;  /* 0x000000ff0400720c */ /* 0x000fc80003fa4270 */
[----:B------:R-:W-:Y:S01]  /*2380*/  ISETP.GT.AND P0, PT, R3, RZ, P5 ;  /* 0x000000ff0300720c */ /* 0x000fe20002f04270 */
[-C--:B0-----:R-:W-:Y:S02]  /*2390*/  IMAD R8, R15, R112.reuse, RZ ;  /* 0x000000700f087224 */ /* 0x081fe400078e02ff */
[----:B------:R-:W-:-:S04]  /*23a0*/  IMAD.WIDE.U32 R12, R115, R112, R6 ;  /* 0x00000070730c7225 */ /* 0x000fc800078e0006 */
[----:B------:R-:W-:-:S04]  /*23b0*/  IMAD R5, R115, R113, R8 ;  /* 0x0000007173057224 */ /* 0x000fc800078e0208 */
[----:B------:R-:W-:Y:S01]  /*23c0*/  IMAD.IADD R11, R13, 0x1, R5 ;  /* 0x000000010d0b7824 */ /* 0x000fe200078e0205 */
[----:B------:R-:W-:Y:S06]  /*23d0*/  @!P1 BRA `(.L_x_35) ;  /* 0x00000030008c9947 */ /* 0x000fec0003800000 */
[----:B------:R-:W0:Y:S01]  /*23e0*/  LDC.64 R92, c[0x0][0x5b8] ;  /* 0x00016e00ff5c7b82 */ /* 0x000e220000000a00 */
[----:B------:R-:W-:-:S07]  /*23f0*/  ULDC.64 UR4, c[0x0][0x5c0] ;  /* 0x0001700000047ab9 */ /* 0x000fce0000000a00 */
[----:B------:R-:W1:Y:S08]  /*2400*/  LDC.64 R100, c[0x0][0x5b0] ;  /* 0x00016c00ff647b82 */ /* 0x000e700000000a00 */
[----:B------:R-:W2:Y:S01]  /*2410*/  LDC.64 R94, c[0x0][0x5a8] ;  /* 0x00016a00ff5e7b82 */ /* 0x000ea20000000a00 */
[-C--:B0-----:R-:W-:Y:S02]  /*2420*/  IMAD R6, R21, R92.reuse, RZ ;  /* 0x0000005c15067224 */ /* 0x081fe400078e02ff */
[----:B------:R-:W-:-:S04]  /*2430*/  IMAD.WIDE.U32 R98, R23, R92, R90 ;  /* 0x0000005c17627225 */ /* 0x000fc800078e005a */
[----:B------:R-:W-:Y:S02]  /*2440*/  IMAD R111, R23, R93, R6 ;  /* 0x0000005d176f7224 */ /* 0x000fe400078e0206 */
[-C--:B-1----:R-:W-:Y:S02]  /*2450*/  IMAD R6, R15, R100.reuse, RZ ;  /* 0x000000640f067224 */ /* 0x082fe400078e02ff */
[----:B------:R-:W-:Y:S02]  /*2460*/  IMAD.IADD R97, R99, 0x1, R111 ;  /* 0x0000000163617824 */ /* 0x000fe400078e026f */
[----:B------:R-:W-:Y:S02]  /*2470*/  IMAD.MOV.U32 R96, RZ, RZ, R98 ;  /* 0x000000ffff607224 */ /* 0x000fe400078e0062 */
[C---:B------:R-:W-:Y:S02]  /*2480*/  IMAD R21, R115.reuse, R101, R6 ;  /* 0x0000006573157224 */ /* 0x040fe400078e0206 */
[----:B------:R-:W-:-:S04]  /*2490*/  IMAD.WIDE.U32 R6, R115, R100, R96 ;  /* 0x0000006473067225 */ /* 0x000fc800078e0060 */
[----:B------:R-:W-:Y:S01]  /*24a0*/  IMAD.IADD R5, R7, 0x1, R21 ;  /* 0x0000000107057824 */ /* 0x000fe200078e0215 */
[----:B--2---:R-:W-:-:S04]  /*24b0*/  LEA R8, P1, R6, R94, 0x2 ;  /* 0x0000005e06087211 */ /* 0x004fc800078210ff */
[----:B------:R-:W-:-:S05]  /*24c0*/  LEA.HI.X R9, R6, R95, R5, 0x2, P1 ;  /* 0x0000005f06097211 */ /* 0x000fca00008f1405 */
[----:B------:R0:W2:Y:S01]  /*24d0*/  @P0 LDG.E.LTC128B R5, desc[UR36][R8.64] ;  /* 0x0000002408050981 */ /* 0x0000a2000c1e1920 */
[----:B------:R-:W-:Y:S01]  /*24e0*/  LEA R10, P1, R12, UR4, 0x2 ;  /* 0x000000040c0a7c11 */ /* 0x000fe2000f8210ff */
[----:B------:R-:W-:Y:S01]  /*24f0*/  IMAD.WIDE.U32 R6, R115, R100, R90 ;  /* 0x0000006473067225 */ /* 0x000fe200078e005a */
[----:B------:R-:W-:Y:S01]  /*2500*/  ISETP.GT.AND P3, PT, R4, 0x1, PT ;  /* 0x000000010400780c */ /* 0x000fe20003f64270 */
[----:B------:R-:W-:Y:S01]  /*2510*/  BSSY B1, `(.L_x_36) ;  /* 0x0000013000017945 */ /* 0x000fe20003800000 */
[----:B------:R-:W-:Y:S01]  /*2520*/  LEA.HI.X R11, R12, UR5, R11, 0x2, P1 ;  /* 0x000000050c0b7c11 */ /* 0x000fe200088f140b */
[----:B------:R-:W-:Y:S01]  /*2530*/  IMAD.IADD R7, R21, 0x1, R7 ;  /* 0x0000000115077824 */ /* 0x000fe200078e0207 */
[----:B------:R-:W-:Y:S01]  /*2540*/  ISETP.GT.AND P1, PT, R3, RZ, P3 ;  /* 0x000000ff0300720c */ /* 0x000fe20001f24270 */
[C---:B------:R-:W-:Y:S01]  /*2550*/  IMAD.SHL.U32 R102, R100.reuse, 0x8, RZ ;  /* 0x0000000864667824 */ /* 0x040fe200078e00ff */
[----:B------:R-:W-:Y:S01]  /*2560*/  SHF.L.U64.HI R103, R100, 0x3, R101 ;  /* 0x0000000364677819 */ /* 0x000fe20000010265 */
[----:B------:R-:W-:Y:S01]  /*2570*/  IMAD.WIDE.U32 R6, R23, R92, R6 ;  /* 0x0000005c17067225 */ /* 0x000fe200078e0006 */
[----:B------:R-:W-:-:S03]  /*2580*/  P2R R107, PR, RZ, 0x8 ;  /* 0x00000008ff6b7803 */ /* 0x000fc60000000000 */
[----:B------:R-:W-:Y:S01]  /*2590*/  IMAD.IADD R7, R111, 0x1, R7 ;  /* 0x000000016f077824 */ /* 0x000fe200078e0207 */
[----:B0-----:R-:W-:-:S04]  /*25a0*/  LEA R8, P2, R6, R94, 0x2 ;  /* 0x0000005e06087211 */ /* 0x001fc800078410ff */
[----:B------:R-:W-:Y:S02]  /*25b0*/  LEA.HI.X R9, R6, R95, R7, 0x2, P2 ;  /* 0x0000005f06097211 */ /* 0x000fe400010f1407 */
[----:B--2---:R-:W-:-:S05]  /*25c0*/  LOP3.LUT R20, R5, 0xffffe000, RZ, 0xc0, !PT ;  /* 0xffffe00005147812 */ /* 0x004fca00078ec0ff */
[----:B------:R-:W-:-:S04]  /*25d0*/  FMUL R13, R20, R89 ;  /* 0x00000059140d7220 */ /* 0x000fc80000400000 */
[----:B------:R-:W-:Y:S01]  /*25e0*/  FFMA R93, R56, R88, R13 ;  /* 0x00000058385d7223 */ /* 0x000fe2000000000d */
[----:B------:R-:W-:-:S04]  /*25f0*/  IMAD.WIDE.U32 R12, R115, R100, R102 ;  /* 0x00000064730c7225 */ /* 0x000fc800078e0066 */
[----:B------:R-:W-:-:S05]  /*2600*/  F2FP.TF32.F32.PACK_B R93, R93 ;  /* 0x0000005dff5d723e */ /* 0x000fca00024050ff */
[----:B------:R0:W-:Y:S01]  /*2610*/  @P0 STG.E desc[UR36][R10.64], R93 ;  /* 0x0000005d0a000986 */ /* 0x0001e2000c101924 */
[----:B------:R-:W-:Y:S05]  /*2620*/  @!P1 BRA `(.L_x_37) ;  /* 0x0000000000049947 */ /* 0x000fea0003800000 */
[----:B------:R1:W5:Y:S02]  /*2630*/  LDG.E.LTC128B R5, desc[UR36][R8.64+0x4] ;  /* 0x0000042408057981 */ /* 0x000364000c1e1920 */
.L_x_37:
[----:B------:R-:W-:Y:S05]  /*2640*/  BSYNC B1 ;  /* 0x0000000000017941 */ /* 0x000fea0003800000 */
.L_x_36:
[----:B-----5:R-:W-:Y:S01]  /*2650*/  LOP3.LUT R6, R5, 0xffffe000, RZ, 0xc0, !PT ;  /* 0xffffe00005067812 */ /* 0x020fe200078ec0ff */
[----:B------:R-:W-:Y:S01]  /*2660*/  IMAD.IADD R13, R21, 0x1, R13 ;  /* 0x00000001150d7824 */ /* 0x000fe200078e020d */
[----:B------:R-:W-:Y:S01]  /*2670*/  IADD3 R7, P2, R98, R12, RZ ;  /* 0x0000000c62077210 */ /* 0x000fe20007f5e0ff */
[----:B------:R-:W-:Y:S01]  /*2680*/  IMAD.MOV.U32 R106, RZ, RZ, R5 ;  /* 0x000000ffff6a7224 */ /* 0x000fe200078e0005 */
[----:B------:R-:W-:Y:S01]  /*2690*/  ISETP.GT.AND P0, PT, R3, 0x8, P5 ;  /* 0x000000080300780c */ /* 0x000fe20002f04270 */
[----:B------:R-:W-:Y:S02]  /*26a0*/  FMUL R6, R6, R89 ;  /* 0x0000005906067220 */ /* 0x000fe40000400000 */
[----:B------:R-:W-:Y:S02]  /*26b0*/  IMAD.X R20, R13, 0x1, R97, P2 ;  /* 0x000000010d147824 */ /* 0x000fe400010e0661 */
[----:B------:R-:W-:Y:S01]  /*26c0*/  FFMA R21, R57, R88, R6 ;  /* 0x0000005839157223 */ /* 0x000fe20000000006 */
[----:B------:R-:W-:-:S04]  /*26d0*/  LEA R6, P2, R7, R94, 0x2 ;  /* 0x0000005e07067211 */ /* 0x000fc800078410ff */
[----:B------:R-:W-:Y:S02]  /*26e0*/  F2FP.TF32.F32.PACK_B R21, R21 ;  /* 0x00000015ff15723e */ /* 0x000fe400024050ff */
[----:B------:R-:W-:-:S03]  /*26f0*/  LEA.HI.X R7, R7, R95, R20, 0x2, P2 ;  /* 0x0000005f07077211 */ /* 0x000fc600010f1414 */
[----:B------:R2:W-:Y:S04]  /*2700*/  @P1 STG.E desc[UR36][R10.64+0x4], R21 ;  /* 0x000004150a001986 */ /* 0x0005e8000c101924 */
[----:B------:R-:W3:Y:S01]  /*2710*/  @P0 LDG.E.LTC128B R106, desc[UR36][R6.64] ;  /* 0x00000024066a0981 */ /* 0x000ee2000c1e1920 */
[----:B------:R-:W-:Y:S01]  /*2720*/  IADD3 R56, P1, R90, R12, RZ ;  /* 0x0000000c5a387210 */ /* 0x000fe20007f3e0ff */
[C---:B------:R-:W-:Y:S01]  /*2730*/  IMAD.SHL.U32 R109, R112.reuse, 0x20, RZ ;  /* 0x00000020706d7824 */ /* 0x040fe200078e00ff */
[----:B------:R-:W-:Y:S01]  /*2740*/  BSSY B1, `(.L_x_38) ;  /* 0x0000012000017945 */ /* 0x000fe20003800000 */
[----:B0-----:R-:W-:Y:S02]  /*2750*/  IMAD.SHL.U32 R93, R112, 0x200, RZ ;  /* 0x00000200705d7824 */ /* 0x001fe400078e00ff */
[----:B------:R-:W-:Y:S01]  /*2760*/  IMAD.X R57, R91, 0x1, R13, P1 ;  /* 0x000000015b397824 */ /* 0x000fe200008e060d */
[----:B------:R-:W-:Y:S01]  /*2770*/  IADD3 R20, P2, R109, R10, RZ ;  /* 0x0000000a6d147210 */ /* 0x000fe20007f5e0ff */
[----:B------:R-:W-:-:S04]  /*2780*/  IMAD.WIDE.U32 R56, R23, R92, R56 ;  /* 0x0000005c17387225 */ /* 0x000fc800078e0038 */
[----:B------:R-:W-:Y:S01]  /*2790*/  IMAD.IADD R13, R111, 0x1, R57 ;  /* 0x000000016f0d7824 */ /* 0x000fe200078e0239 */
[----:B------:R-:W-:-:S05]  /*27a0*/  SHF.L.U64.HI R57, R112, 0x5, R113 ;  /* 0x0000000570397819 */ /* 0x000fca0000010271 */
[----:B--2---:R-:W-:Y:S01]  /*27b0*/  IMAD.X R21, R57, 0x1, R11, P2 ;  /* 0x0000000139157824 */ /* 0x004fe200010e060b */
[----:B---3--:R-:W-:-:S05]  /*27c0*/  LOP3.LUT R12, R106, 0xffffe000, RZ, 0xc0, !PT ;  /* 0xffffe0006a0c7812 */ /* 0x008fca00078ec0ff */
[----:B------:R-:W-:Y:S01]  /*27d0*/  FMUL R5, R12, R89 ;  /* 0x000000590c057220 */ /* 0x000fe20000400000 */
[----:B------:R-:W-:-:S03]  /*27e0*/  LEA R12, P1, R56, R94, 0x2 ;  /* 0x0000005e380c7211 */ /* 0x000fc600078210ff */
[----:B------:R-:W-:Y:S01]  /*27f0*/  FFMA R5, R58, R88, R5 ;  /* 0x000000583a057223 */ /* 0x000fe20000000005 */
[----:B------:R-:W-:Y:S02]  /*2800*/  LEA.HI.X R13, R56, R95, R13, 0x2, P1 ;  /* 0x0000005f380d7211 */ /* 0x000fe400008f140d */
[----:B------:R-:W-:Y:S02]  /*2810*/  ISETP.GT.AND P1, PT, R3, 0x8, P3 ;  /* 0x000000080300780c */ /* 0x000fe40001f24270 */
[----:B------:R-:W-:-:S05]  /*2820*/  F2FP.TF32.F32.PACK_B R5, R5 ;  /* 0x00000005ff05723e */ /* 0x000fca00024050ff */
[----:B------:R0:W-:Y:S06]  /*2830*/  @P0 STG.E desc[UR36][R20.64], R5 ;  /* 0x0000000514000986 */ /* 0x0001ec000c101924 */
[----:B------:R-:W-:Y:S05]  /*2840*/  @!P1 BRA `(.L_x_39) ;  /* 0x0000000000049947 */ /* 0x000fea0003800000 */
[----:B------:R2:W5:Y:S02]  /*2850*/  LDG.E.LTC128B R106, desc[UR36][R12.64+0x4] ;  /* 0x000004240c6a7981 */ /* 0x000564000c1e1920 */
.L_x_39:
[----:B------:R-:W-:Y:S05]  /*2860*/  BSYNC B1 ;  /* 0x0000000000017941 */ /* 0x000fea0003800000 */
.L_x_38:
[----:B-----5:R-:W-:Y:S01]  /*2870*/  LOP3.LUT R56, R106, 0xffffe000, RZ, 0xc0, !PT ;  /* 0xffffe0006a387812 */ /* 0x020fe200078ec0ff */
[----:B------:R-:W-:Y:S01]  /*2880*/  BSSY B1, `(.L_x_40) ;  /* 0x000000d000017945 */ /* 0x000fe20003800000 */
[----:B0-----:R-:W-:Y:S02]  /*2890*/  SHF.L.U64.HI R5, R112, 0x9, R113 ;  /* 0x0000000970057819 */ /* 0x001fe40000010271 */
[----:B------:R-:W-:Y:S01]  /*28a0*/  IADD3 R6, P0, P2, R93, R10, R109 ;  /* 0x0000000a5d067210 */ /* 0x000fe20007a1e06d */
[----:B------:R-:W-:Y:S01]  /*28b0*/  FMUL R56, R56, R89 ;  /* 0x0000005938387220 */ /* 0x000fe20000400000 */
[----:B------:R-:W-:Y:S02]  /*28c0*/  ISETP.GT.AND P3, PT, R4, 0x8, PT ;  /* 0x000000080400780c */ /* 0x000fe40003f64270 */
[----:B------:R-:W-:Y:S01]  /*28d0*/  IADD3.X R7, R5, R11, R57, P0, P2 ;  /* 0x0000000b05077210 */ /* 0x000fe200007e4439 */
[----:B------:R-:W-:Y:S01]  /*28e0*/  FFMA R59, R59, R88, R56 ;  /* 0x000000583b3b7223 */ /* 0x000fe20000000038 */
[----:B------:R-:W-:-:S02]  /*28f0*/  ISETP.GT.AND P0, PT, R3, RZ, P3 ;  /* 0x000000ff0300720c */ /* 0x000fc40001f04270 */
[----:B------:R-:W-:Y:S02]  /*2900*/  P2R R108, PR, RZ, 0x8 ;  /* 0x00000008ff6c7803 */ /* 0x000fe40000000000 */
[----:B------:R-:W-:-:S05]  /*2910*/  F2FP.TF32.F32.PACK_B R59, R59 ;  /* 0x0000003bff3b723e */ /* 0x000fca00024050ff */
[----:B------:R0:W-:Y:S04]  /*2920*/  @P1 STG.E desc[UR36][R20.64+0x4], R59 ;  /* 0x0000043b14001986 */ /* 0x0001e8000c101924 */
[----:B------:R-:W-:Y:S05]  /*2930*/  @!P0 BRA `(.L_x_41) ;  /* 0x0000000000048947 */ /* 0x000fea0003800000 */
[----:B------:R3:W5:Y:S02]  /*2940*/  LDG.E.LTC128B R106, desc[UR36][R8.64+0x20] ;  /* 0x00002024086a7981 */ /* 0x000764000c1e1920 */
.L_x_41:
[----:B------:R-:W-:Y:S05]  /*2950*/  BSYNC B1 ;  /* 0x0000000000017941 */ /* 0x000fea0003800000 */
.L_x_40:
[----:B-----5:R-:W-:Y:S01]  /*2960*/  LOP3.LUT R56, R106, 0xffffe000, RZ, 0xc0, !PT ;  /* 0xffffe0006a387812 */ /* 0x020fe200078ec0ff */
[----:B------:R-:W-:Y:S01]  /*2970*/  BSSY B1, `(.L_x_42) ;  /* 0x000000a000017945 */ /* 0x000fe20003800000 */
[----:B------:R-:W-:-:S03]  /*2980*/  ISETP.GT.AND P1, PT, R4, 0x9, PT ;  /* 0x000000090400780c */ /* 0x000fc60003f24270 */
[----:B------:R-:W-:Y:S01]  /*2990*/  FMUL R57, R56, R89 ;  /* 0x0000005938397220 */ /* 0x000fe20000400000 */
[----:B------:R-:W-:-:S03]  /*29a0*/  P2R R109, PR, RZ, 0x2 ;  /* 0x00000002ff6d7803 */ /* 0x000fc60000000000 */
[----:B------:R-:W-:-:S05]  /*29b0*/  FFMA R57, R60, R88, R57 ;  /* 0x000000583c397223 */ /* 0x000fca0000000039 */
[----:B------:R-:W-:-:S05]  /*29c0*/  F2FP.TF32.F32.PACK_B R57, R57 ;  /* 0x00000039ff39723e */ /* 0x000fca00024050ff */
[----:B------:R4:W-:Y:S01]  /*29d0*/  @P0 STG.E desc[UR36][R10.64+0x20], R57 ;  /* 0x000020390a000986 */ /* 0x0009e2000c101924 */
[----:B------:R-:W-:-:S13]  /*29e0*/  ISETP.GT.AND P0, PT, R3, RZ, P1 ;  /* 0x000000ff0300720c */ /* 0x000fda0000f04270 */
[----:B----4-:R-:W-:Y:S05]  /*29f0*/  @!P0 BRA `(.L_x_43) ;  /* 0x0000000000048947 */ /* 0x010fea0003800000 */
[----:B------:R4:W5:Y:S02]  /*2a00*/  LDG.E.LTC128B R106, desc[UR36][R8.64+0x24] ;  /* 0x00002424086a7981 */ /* 0x000964000c1e1920 */
.L_x_43:
[----:B------:R-:W-:Y:S05]  /*2a10*/  BSYNC B1 ;  /* 0x0000000000017941 */ /* 0x000fea0003800000 */
.L_x_42:
[----:B-----5:R-:W-:Y:S01]  /*2a20*/  LOP3.LUT R56, R106, 0xffffe000, RZ, 0xc0, !PT ;  /* 0xffffe0006a387812 */ /* 0x020fe200078ec0ff */
[----:B------:R-:W-:Y:S04]  /*2a30*/  BSSY B1, `(.L_x_44) ;  /* 0x0000008000017945 */ /* 0x000fe80003800000 */
[----:B------:R-:W-:-:S04]  /*2a40*/  FMUL R56, R56, R89 ;  /* 0x0000005938387220 */ /* 0x000fc80000400000 */
[----:B------:R-:W-:-:S05]  /*2a50*/  FFMA R61, R61, R88, R56 ;  /* 0x000000583d3d7223 */ /* 0x000fca0000000038 */
[----:B------:R-:W-:-:S05]  /*2a60*/  F2FP.TF32.F32.PACK_B R61, R61 ;  /* 0x0000003dff3d723e */ /* 0x000fca00024050ff */
[----:B------:R0:W-:Y:S01]  /*2a70*/  @P0 STG.E desc[UR36][R10.64+0x24], R61 ;  /* 0x0000243d0a000986 */ /* 0x0001e2000c101924 */
[----:B------:R-:W-:-:S13]  /*2a80*/  ISETP.GT.AND P0, PT, R3, 0x8, P3 ;  /* 0x000000080300780c */ /* 0x000fda0001f04270 */
[----:B0-----:R-:W-:Y:S05]  /*2a90*/  @!P0 BRA `(.L_x_45) ;  /* 0x0000000000048947 */ /* 0x001fea0003800000 */
[----:B------:R0:W5:Y:S02]  /*2aa0*/  LDG.E.LTC128B R106, desc[UR36][R12.64+0x20] ;  /* 0x000020240c6a7981 */ /* 0x000164000c1e1920 */
.L_x_45:
[----:B------:R-:W-:Y:S05]  /*2ab0*/  BSYNC B1 ;  /* 0x0000000000017941 */ /* 0x000fea0003800000 */
.L_x_44:
[----:B-----5:R-:W-:Y:S01]  /*2ac0*/  LOP3.LUT R14, R106, 0xffffe000, RZ, 0xc0, !PT ;  /* 0xffffe0006a0e7812 */ /* 0x020fe200078ec0ff */
[----:B------:R-:W-:Y:S04]  /*2ad0*/  BSSY B1, `(.L_x_46) ;  /* 0x000000a000017945 */ /* 0x000fe80003800000 */
[----:B------:R-:W-:-:S04]  /*2ae0*/  FMUL R57, R14, R89 ;  /* 0x000000590e397220 */ /* 0x000fc80000400000 */
[----:B------:R-:W-:-:S05]  /*2af0*/  FFMA R57, R62, R88, R57 ;  /* 0x000000583e397223 */ /* 0x000fca0000000039 */
[----:B------:R-:W-:-:S05]  /*2b00*/  F2FP.TF32.F32.PACK_B R57, R57 ;  /* 0x00000039ff39723e */ /* 0x000fca00024050ff */
[----:B------:R0:W-:Y:S01]  /*2b10*/  @P0 STG.E desc[UR36][R20.64+0x20], R57 ;  /* 0x0000203914000986 */ /* 0x0001e2000c101924 */
[----:B------:R-:W-:-:S05]  /*2b20*/  IADD3 R115, P0, R115, 0x80, RZ ;  /* 0x0000008073737810 */ /* 0x000fca0007f1e0ff */
[----:B------:R-:W-:Y:S01]  /*2b30*/  IMAD.X R15, RZ, RZ, R15, P0 ;  /* 0x000000ffff0f7224 */ /* 0x000fe200000e060f */
[----:B------:R-:W-:-:S13]  /*2b40*/  ISETP.GT.AND P0, PT, R3, 0x8, P1 ;  /* 0x000000080300780c */ /* 0x000fda0000f04270 */
[----:B0-----:R-:W-:Y:S05]  /*2b50*/  @!P0 BRA `(.L_x_47) ;  /* 0x0000000000048947 */ /* 0x001fea0003800000 */
[----:B------:R0:W5:Y:S02]  /*2b60*/  LDG.E.LTC128B R106, desc[UR36][R12.64+0x24] ;  /* 0x000024240c6a7981 */ /* 0x000164000c1e1920 */
.L_x_47:
[----:B------:R-:W-:Y:S05]  /*2b70*/  BSYNC B1 ;  /* 0x0000000000017941 */ /* 0x000fea0003800000 */
.L_x_46:
[----:B-----5:R-:W-:Y:S01]  /*2b80*/  LOP3.LUT R14, R106, 0xffffe000, RZ, 0xc0, !PT ;  /* 0xffffe0006a0e7812 */ /* 0x020fe200078ec0ff */
[-C--:B------:R-:W-:Y:S01]  /*2b90*/  IMAD R56, R15, R100.reuse, RZ ;  /* 0x000000640f387224 */ /* 0x080fe200078e02ff */
[----:B------:R-:W-:Y:S01]  /*2ba0*/  ISETP.GT.AND P2, PT, R4, 0x10, PT ;  /* 0x000000100400780c */ /* 0x000fe20003f44270 */
[----:B------:R-:W-:Y:S02]  /*2bb0*/  BSSY B1, `(.L_x_48) ;  /* 0x0000020000017945 */ /* 0x000fe40003800000 */
[----:B------:R-:W-:Y:S01]  /*2bc0*/  FMUL R14, R14, R89 ;  /* 0x000000590e0e7220 */ /* 0x000fe20000400000 */
[C---:B------:R-:W-:Y:S02]  /*2bd0*/  IMAD R101, R115.reuse, R101, R56 ;  /* 0x0000006573657224 */ /* 0x040fe400078e0238 */
[----:B------:R-:W-:-:S04]  /*2be0*/  IMAD.WIDE.U32 R56, R115, R100, R90 ;  /* 0x0000006473387225 */ /* 0x000fc800078e005a */
[----:B------:R-:W-:Y:S01]  /*2bf0*/  FFMA R61, R63, R88, R14 ;  /* 0x000000583f3d7223 */ /* 0x000fe2000000000e */
[----:B------:R-:W-:-:S04]  /*2c00*/  IMAD.WIDE.U32 R14, R115, R100, R96 ;  /* 0x00000064730e7225 */ /* 0x000fc800078e0060 */
[----:B------:R-:W-:Y:S01]  /*2c10*/  F2FP.TF32.F32.PACK_B R61, R61 ;  /* 0x0000003dff3d723e */ /* 0x000fe200024050ff */
[----:B------:R-:W-:Y:S02]  /*2c20*/  IMAD.IADD R57, R101, 0x1, R57 ;  /* 0x0000000165397824 */ /* 0x000fe400078e0239 */
[----:B------:R-:W-:Y:S02]  /*2c30*/  IMAD.IADD R15, R15, 0x1, R101 ;  /* 0x000000010f0f7824 */ /* 0x000fe400078e0265 */
[----:B------:R1:W-:Y:S01]  /*2c40*/  @P0 STG.E desc[UR36][R20.64+0x24], R61 ;  /* 0x0000243d14000986 */ /* 0x0003e2000c101924 */
[----:B------:R-:W-:Y:S01]  /*2c50*/  LEA R58, P0, R14, R94, 0x2 ;  /* 0x0000005e0e3a7211 */ /* 0x000fe200078010ff */
[----:B------:R-:W-:-:S03]  /*2c60*/  IMAD.WIDE.U32 R56, R23, R92, R56 ;  /* 0x0000005c17387225 */ /* 0x000fc600078e0038 */
[----:B------:R-:W-:Y:S01]  /*2c70*/  LEA.HI.X R59, R14, R95, R15, 0x2, P0 ;  /* 0x0000005f0e3b7211 */ /* 0x000fe200000f140f */
[----:B------:R-:W-:Y:S01]  /*2c80*/  IMAD.IADD R15, R111, 0x1, R57 ;  /* 0x000000016f0f7824 */ /* 0x000fe200078e0239 */
[----:B------:R-:W-:Y:S01]  /*2c90*/  LEA R14, P0, R56, R94, 0x2 ;  /* 0x0000005e380e7211 */ /* 0x000fe200078010ff */
[----:B------:R-:W-:-:S03]  /*2ca0*/  IMAD.WIDE.U32 R62, R115, R100, R102 ;  /* 0x00000064733e7225 */ /* 0x000fc600078e0066 */
[----:B------:R-:W-:Y:S01]  /*2cb0*/  LEA.HI.X R15, R56, R95, R15, 0x2, P0 ;  /* 0x0000005f380f7211 */ /* 0x000fe200000f140f */
[----:B------:R-:W-:Y:S01]  /*2cc0*/  IMAD.IADD R101, R101, 0x1, R63 ;  /* 0x0000000165657824 */ /* 0x000fe200078e023f */
[----:B------:R-:W-:-:S05]  /*2cd0*/  IADD3 R98, P0, R98, R62, RZ ;  /* 0x0000003e62627210 */ /* 0x000fca0007f1e0ff */
[----:B------:R-:W-:Y:S01]  /*2ce0*/  IMAD.X R96, R101, 0x1, R97, P0 ;  /* 0x0000000165607824 */ /* 0x000fe200000e0661 */
[----:B------:R-:W-:Y:S02]  /*2cf0*/  IADD3 R62, P0, R90, R62, RZ ;  /* 0x0000003e5a3e7210 */ /* 0x000fe40007f1e0ff */
[----:B------:R-:W-:-:S03]  /*2d00*/  P2R R90, PR, RZ, 0x4 ;  /* 0x00000004ff5a7803 */ /* 0x000fc60000000000 */
[----:B------:R-:W-:Y:S01]  /*2d10*/  IMAD.X R63, R91, 0x1, R101, P0 ;  /* 0x000000015b3f7824 */ /* 0x000fe200000e0665 */
[----:B------:R-:W-:Y:S01]  /*2d20*/  LEA R60, P0, R98, R94, 0x2 ;  /* 0x0000005e623c7211 */ /* 0x000fe200078010ff */
[----:B------:R-:W-:-:S03]  /*2d30*/  IMAD.WIDE.U32 R62, R23, R92, R62 ;  /* 0x0000005c173e7225 */ /* 0x000fc600078e003e */
[----:B-1----:R-:W-:Y:S01]  /*2d40*/  LEA.HI.X R61, R98, R95, R96, 0x2, P0 ;  /* 0x0000005f623d7211 */ /* 0x002fe200000f1460 */
[----:B------:R-:W-:Y:S01]  /*2d50*/  IMAD.IADD R23, R111, 0x1, R63 ;  /* 0x000000016f177824 */ /* 0x000fe200078e023f */
[----:B------:R-:W-:-:S04]  /*2d60*/  LEA R56, P0, R62, R94, 0x2 ;  /* 0x0000005e3e387211 */ /* 0x000fc800078010ff */
[----:B------:R-:W-:Y:S02]  /*2d70*/  LEA.HI.X R57, R62, R95, R23, 0x2, P0 ;  /* 0x0000005f3e397211 */ /* 0x000fe400000f1417 */
[----:B------:R-:W-:-:S13]  /*2d80*/  ISETP.GT.AND P0, PT, R3, RZ, P2 ;  /* 0x000000ff0300720c */ /* 0x000fda0001704270 */
[----:B------:R-:W-:Y:S05]  /*2d90*/  @!P0 BRA `(.L_x_49) ;  /* 0x0000000000048947 */ /* 0x000fea0003800000 */
[----:B------:R1:W5:Y:S02]  /*2da0*/  LDG.E.LTC128B R106, desc[UR36][R8.64+0x40] ;  /* 0x00004024086a7981 */ /* 0x000364000c1e1920 */
.L_x_49:
[----:B------:R-:W-:Y:S05]  /*2db0*/  BSYNC B1 ;  /* 0x0000000000017941 */ /* 0x000fea0003800000 */
.L_x_48:
        /* <DEDUP_REMOVED lines=9> */
[----:B0-----:R-:W-:Y:S05]  /*2e50*/  @!P0 BRA `(.L_x_51) ;  /* 0x0000000000048947 */ /* 0x001fea0003800000 */
[----:B------:R0:W5:Y:S02]  /*2e60*/  LDG.E.LTC128B R106, desc[UR36][R8.64+0x44] ;  /* 0x00004424086a7981 */ /* 0x000164000c1e1920 */
.L_x_51:
[----:B------:R-:W-:Y:S05]  /*2e70*/  BSYNC B1 ;  /* 0x0000000000017941 */ /* 0x000fea0003800000 */
.L_x_50:
        /* <DEDUP_REMOVED lines=9> */
.L_x_53:
[----:B------:R-:W-:Y:S05]  /*2f10*/  BSYNC B1 ;  /* 0x0000000000017941 */ /* 0x000fea0003800000 */
.L_x_52:
        /* <DEDUP_REMOVED lines=9> */
.L_x_55:
[----:B------:R-:W-:Y:S05]  /*2fb0*/  BSYNC B1 ;  /* 0x0000000000017941 */ /* 0x000fea0003800000 */
.L_x_54:
        /* <DEDUP_REMOVED lines=11> */
.L_x_57:
[----:B------:R-:W-:Y:S05]  /*3070*/  BSYNC B1 ;  /* 0x0000000000017941 */ /* 0x000fea0003800000 */
.L_x_56:
        /* <DEDUP_REMOVED lines=11> */
.L_x_59:
[----:B------:R-:W-:Y:S05]  /*3130*/  BSYNC B1 ;  /* 0x0000000000017941 */ /* 0x000fea0003800000 */
.L_x_58:
        /* <DEDUP_REMOVED lines=9> */
.L_x_61:
[----:B------:R-:W-:Y:S05]  /*31d0*/  BSYNC B1 ;  /* 0x0000000000017941 */ /* 0x000fea0003800000 */
.L_x_60:
        /* <DEDUP_REMOVED lines=9> */
.L_x_63:
[----:B------:R-:W-:Y:S05]  /*3270*/  BSYNC B1 ;  /* 0x0000000000017941 */ /* 0x000fea0003800000 */
.L_x_62:
        /* <DEDUP_REMOVED lines=11> */
.L_x_65:
[----:B------:R-:W-:Y:S05]  /*3330*/  BSYNC B1 ;  /* 0x0000000000017941 */ /* 0x000fea0003800000 */
.L_x_64:
        /* <DEDUP_REMOVED lines=11> */
.L_x_67:
[----:B------:R-:W-:Y:S05]  /*33f0*/  BSYNC B1 ;  /* 0x0000000000017941 */ /* 0x000fea0003800000 */
.L_x_66:
        /* <DEDUP_REMOVED lines=9> */
.L_x_69:
[----:B------:R-:W-:Y:S05]  /*3490*/  BSYNC B1 ;  /* 0x0000000000017941 */ /* 0x000fea0003800000 */
.L_x_68:
        /* <DEDUP_REMOVED lines=9> */
.L_x_71:
[----:B------:R-:W-:Y:S05]  /*3530*/  BSYNC B1 ;  /* 0x0000000000017941 */ /* 0x000fea0003800000 */
.L_x_70:
        /* <DEDUP_REMOVED lines=11> */
.L_x_73:
[----:B------:R-:W-:Y:S05]  /*35f0*/  BSYNC B1 ;  /* 0x0000000000017941 */ /* 0x000fea0003800000 */
.L_x_72:
[----:B-----5:R-:W-:Y:S01]  /*3600*/  LOP3.LUT R62, R106, 0xffffe000, RZ, 0xc0, !PT ;  /* 0xffffe0006a3e7812 */ /* 0x020fe200078ec0ff */
[----:B------:R-:W-:Y:S01]  /*3610*/  BSSY B1, `(.L_x_74) ;  /* 0x000000a000017945 */ /* 0x000fe20003800000 */
[----:B------:R-:W-:-:S03]  /*3620*/  ISETP.GT.AND P4, PT, R4, 0x29, PT ;  /* 0x000000290400780c */ /* 0x000fc60003f84270 */
[----:B------:R-:W-:-:S04]  /*3630*/  FMUL R23, R62, R89 ;  /* 0x000000593e177220 */ /* 0x000fc80000400000 */
[----:B------:R-:W-:-:S05]  /*3640*/  FFMA R23, R76, R88, R23 ;  /* 0x000000584c177223 */ /* 0x000fca0000000017 */
[----:B------:R-:W-:-:S05]  /*3650*/  F2FP.TF32.F32.PACK_B R23, R23 ;  /* 0x00000017ff17723e */ /* 0x000fca00024050ff */
[----:B------:R1:W-:Y:S01]  /*3660*/  @P0 STG.E desc[UR36][R10.64+0xa0], R23 ;  /* 0x0000a0170a000986 */ /* 0x0003e2000c101924 */
[----:B------:R-:W-:Y:S02]  /*3670*/  ISETP.GT.AND P0, PT, R3, RZ, P4 ;  /* 0x000000ff0300720c */ /* 0x000fe40002704270 */
[----:B-1----:R-:W-:-:S11]  /*3680*/  P2R R23, PR, RZ, 0x10 ;  /* 0x00000010ff177803 */ /* 0x002fd60000000000 */
[----:B------:R-:W-:Y:S05]  /*3690*/  @!P0 BRA `(.L_x_75) ;  /* 0x0000000000048947 */ /* 0x000fea0003800000 */
[----:B------:R1:W5:Y:S02]  /*36a0*/  LDG.E.LTC128B R106, desc[UR36][R8.64+0xa4] ;  /* 0x0000a424086a7981 */ /* 0x000364000c1e1920 */
.L_x_75:
[----:B------:R-:W-:Y:S05]  /*36b0*/  BSYNC B1 ;  /* 0x0000000000017941 */ /* 0x000fea0003800000 */
.L_x_74:
        /* <DEDUP_REMOVED lines=9> */
.L_x_77:
[----:B------:R-:W-:Y:S05]  /*3750*/  BSYNC B1 ;  /* 0x0000000000017941 */ /* 0x000fea0003800000 */
.L_x_76:
        /* <DEDUP_REMOVED lines=9> */
.L_x_79:
[----:B------:R-:W-:Y:S05]  /*37f0*/  BSYNC B1 ;  /* 0x0000000000017941 */ /* 0x000fea0003800000 */
.L_x_78:
[----:B-----5:R-:W-:Y:S01]  /*3800*/  LOP3.LUT R62, R106, 0xffffe000, RZ, 0xc0, !PT ;  /* 0xffffe0006a3e7812 */ /* 0x020fe200078ec0ff */
[----:B------:R-:W-:Y:S01]  /*3810*/  BSSY B1, `(.L_x_80) ;  /* 0x0000009000017945 */ /* 0x000fe20003800000 */
[----:B------:R-:W-:-:S03]  /*3820*/  ISETP.GT.AND P6, PT, R4, 0x30, PT ;  /* 0x000000300400780c */ /* 0x000fc60003fc4270 */
[----:B------:R-:W-:-:S04]  /*3830*/  FMUL R62, R62, R89 ;  /* 0x000000593e3e7220 */ /* 0x000fc80000400000 */
[----:B------:R-:W-:-:S05]  /*3840*/  FFMA R79, R79, R88, R62 ;  /* 0x000000584f4f7223 */ /* 0x000fca000000003e */
[----:B------:R-:W-:-:S05]  /*3850*/  F2FP.TF32.F32.PACK_B R79, R79 ;  /* 0x0000004fff4f723e */ /* 0x000fca00024050ff */
[----:B------:R0:W-:Y:S01]  /*3860*/  @P0 STG.E desc[UR36][R20.64+0xa4], R79 ;  /* 0x0000a44f14000986 */ /* 0x0001e2000c101924 */
[----:B------:R-:W-:-:S13]  /*3870*/  ISETP.GT.AND P0, PT, R3, RZ, P6 ;  /* 0x000000ff0300720c */ /* 0x000fda0003704270 */
[----:B0-----:R-:W-:Y:S05]  /*3880*/  @!P0 BRA `(.L_x_81) ;  /* 0x0000000000048947 */ /* 0x001fea0003800000 */
[----:B------:R0:W5:Y:S02]  /*3890*/  LDG.E.LTC128B R106, desc[UR36][R8.64+0xc0] ;  /* 0x0000c024086a7981 */ /* 0x000164000c1e1920 */
.L_x_81:
[----:B------:R-:W-:Y:S05]  /*38a0*/  BSYNC B1 ;  /* 0x0000000000017941 */ /* 0x000fea0003800000 */
.L_x_80:
        /* <DEDUP_REMOVED lines=10> */
.L_x_83:
[----:B------:R-:W-:Y:S05]  /*3950*/  BSYNC B1 ;  /* 0x0000000000017941 */ /* 0x000fea0003800000 */
.L_x_82:
        /* <DEDUP_REMOVED lines=9> */
.L_x_85:
[----:B------:R-:W-:Y:S05]  /*39f0*/  BSYNC B1 ;  /* 0x0000000000017941 */ /* 0x000fea0003800000 */
.L_x_84:
        /* <DEDUP_REMOVED lines=9> */
.L_x_87:
[----:B------:R-:W-:Y:S05]  /*3a90*/  BSYNC B1 ;  /* 0x0000000000017941 */ /* 0x000fea0003800000 */
.L_x_86:
        /* <DEDUP_REMOVED lines=10> */
.L_x_89:
[----:B------:R-:W-:Y:S05]  /*3b40*/  BSYNC B1 ;  /* 0x0000000000017941 */ /* 0x000fea0003800000 */
.L_x_88:
[----:B-----5:R-:W-:Y:S01]  /*3b50*/  LOP3.LUT R62, R106, 0xffffe000, RZ, 0xc0, !PT ;  /* 0xffffe0006a3e7812 */ /* 0x020fe200078ec0ff */
[----:B------:R-:W-:Y:S04]  /*3b60*/  BSSY B1, `(.L_x_90) ;  /* 0x000000f000017945 */ /* 0x000fe80003800000 */
[----:B------:R-:W-:-:S04]  /*3b70*/  FMUL R23, R62, R89 ;  /* 0x000000593e177220 */ /* 0x000fc80000400000 */
[----:B------:R-:W-:-:S05]  /*3b80*/  FFMA R23, R84, R88, R23 ;  /* 0x0000005854177223 */ /* 0x000fca0000000017 */
[----:B------:R-:W-:-:S05]  /*3b90*/  F2FP.TF32.F32.PACK_B R23, R23 ;  /* 0x00000017ff17723e */ /* 0x000fca00024050ff */
[----:B------:R0:W-:Y:S01]  /*3ba0*/  @P0 STG.E desc[UR36][R10.64+0xe0], R23 ;  /* 0x0000e0170a000986 */ /* 0x0001e2000c101924 */
[----:B------:R-:W-:-:S05]  /*3bb0*/  IADD3 R64, P0, R93, R20, RZ ;  /* 0x000000145d407210 */ /* 0x000fca0007f1e0ff */
[----:B------:R-:W-:Y:S01]  /*3bc0*/  IMAD.X R65, R5, 0x1, R21, P0 ;  /* 0x0000000105417824 */ /* 0x000fe200000e0615 */
[----:B------:R-:W-:-:S05]  /*3bd0*/  IADD3 R66, P0, R93, R20, RZ ;  /* 0x000000145d427210 */ /* 0x000fca0007f1e0ff */
[----:B------:R-:W-:Y:S01]  /*3be0*/  IMAD.X R67, R5, 0x1, R21, P0 ;  /* 0x0000000105437824 */ /* 0x000fe200000e0615 */
[----:B------:R-:W-:-:S05]  /*3bf0*/  IADD3 R62, P0, R93, R10, RZ ;  /* 0x0000000a5d3e7210 */ /* 0x000fca0007f1e0ff */
[----:B------:R-:W-:Y:S01]  /*3c00*/  IMAD.X R63, R5, 0x1, R11, P0 ;  /* 0x00000001053f7824 */ /* 0x000fe200000e060b */
[----:B------:R-:W-:-:S04]  /*3c10*/  ISETP.GT.AND P0, PT, R4, 0x39, PT ;  /* 0x000000390400780c */ /* 0x000fc80003f04270 */
[----:B------:R-:W-:-:S13]  /*3c20*/  ISETP.GT.AND P3, PT, R3, RZ, P0 ;  /* 0x000000ff0300720c */ /* 0x000fda0000764270 */
[----:B0-----:R-:W-:Y:S05]  /*3c30*/  @!P3 BRA `(.L_x_91) ;  /* 0x000000000004b947 */ /* 0x001fea0003800000 */
[----:B------:R0:W5:Y:S02]  /*3c40*/  LDG.E.LTC128B R106, desc[UR36][R8.64+0xe4] ;  /* 0x0000e424086a7981 */ /* 0x000164000c1e1920 */
.L_x_91:
[----:B------:R-:W-:Y:S05]  /*3c50*/  BSYNC B1 ;  /* 0x0000000000017941 */ /* 0x000fea0003800000 */
.L_x_90:
        /* <DEDUP_REMOVED lines=9> */
.L_x_93:
[----:B------:R-:W-:Y:S05]  /*3cf0*/  BSYNC B1 ;  /* 0x0000000000017941 */ /* 0x000fea0003800000 */
.L_x_92:
        /* <DEDUP_REMOVED lines=9> */
.L_x_95:
[----:B------:R-:W-:Y:S05]  /*3d90*/  BSYNC B1 ;  /* 0x0000000000017941 */ /* 0x000fea0003800000 */
.L_x_94:
[----:B-----5:R-:W-:-:S05]  /*3da0*/  LOP3.LUT R4, R106, 0xffffe000, RZ, 0xc0, !PT ;  /* 0xffffe0006a047812 */ /* 0x020fca00078ec0ff */
[----:B------:R-:W-:-:S04]  /*3db0*/  FMUL R4, R4, R89 ;  /* 0x0000005904047220 */ /* 0x000fc80000400000 */
[----:B------:R-:W-:-:S05]  /*3dc0*/  FFMA R87, R87, R88, R4 ;  /* 0x0000005857577223 */ /* 0x000fca0000000004 */
[----:B------:R-:W-:-:S05]  /*3dd0*/  F2FP.TF32.F32.PACK_B R87, R87 ;  /* 0x00000057ff57723e */ /* 0x000fca00024050ff */
[----:B------:R0:W-:Y:S01]  /*3de0*/  @P3 STG.E desc[UR36][R20.64+0xe4], R87 ;  /* 0x0000e45714003986 */ /* 0x0001e2000c101924 */
[----:B------:R-:W-:-:S13]  /*3df0*/  ISETP.GT.AND P3, PT, R3, 0x80, P5 ;  /* 0x000000800300780c */ /* 0x000fda0002f64270 */
[----:B------:R-:W2:Y:S01]  /*3e00*/  @P3 LDG.E.LTC128B R106, desc[UR36][R58.64] ;  /* 0x000000243a6a3981 */ /* 0x000ea2000c1e1920 */
[----:B------:R-:W-:Y:S01]  /*3e10*/  BSSY B1, `(.L_x_96) ;  /* 0x000000a000017945 */ /* 0x000fe20003800000 */
[----:B--2---:R-:W-:-:S05]  /*3e20*/  LOP3.LUT R4, R106, 0xffffe000, RZ, 0xc0, !PT ;  /* 0xffffe0006a047812 */ /* 0x004fca00078ec0ff */
[----:B------:R-:W-:-:S04]  /*3e30*/  FMUL R5, R4, R89 ;  /* 0x0000005904057220 */ /* 0x000fc80000400000 */
[----:B------:R-:W-:-:S05]  /*3e40*/  FFMA R5, R24, R88, R5 ;  /* 0x0000005818057223 */ /* 0x000fca0000000005 */
[----:B------:R-:W-:-:S05]  /*3e50*/  F2FP.TF32.F32.PACK_B R5, R5 ;  /* 0x00000005ff05723e */ /* 0x000fca00024050ff */
[----:B------:R0:W-:Y:S01]  /*3e60*/  @P3 STG.E desc[UR36][R62.64], R5 ;  /* 0x000000053e003986 */ /* 0x0001e2000c101924 */
[----:B------:R-:W-:-:S04]  /*3e70*/  ISETP.NE.AND P3, PT, R107, RZ, PT ;  /* 0x000000ff6b00720c */ /* 0x000fc80003f65270 */
[----:B------:R-:W-:-:S13]  /*3e80*/  ISETP.GT.AND P3, PT, R3, 0x80, P3 ;  /* 0x000000800300780c */ /* 0x000fda0001f64270 */
[----:B0-----:R-:W-:Y:S05]  /*3e90*/  @!P3 BRA `(.L_x_97) ;  /* 0x000000000004b947 */ /* 0x001fea0003800000 */
[----:B------:R0:W5:Y:S02]  /*3ea0*/  LDG.E.LTC128B R106, desc[UR36][R14.64+0x4] ;  /* 0x000004240e6a7981 */ /* 0x000164000c1e1920 */
.L_x_97:
[----:B------:R-:W-:Y:S05]  /*3eb0*/  BSYNC B1 ;  /* 0x0000000000017941 */ /* 0x000fea0003800000 */
.L_x_96:
[----:B-----5:R-:W-:Y:S01]  /*3ec0*/  LOP3.LUT R4, R106, 0xffffe000, RZ, 0xc0, !PT ;  /* 0xffffe0006a047812 */ /* 0x020fe200078ec0ff */
[----:B------:R-:W-:Y:S01]  /*3ed0*/  @P3 IMAD.MOV.U32 R5, RZ, RZ, R63 ;  /* 0x000000ffff053224 */ /* 0x000fe200078e003f */
[----:B------:R-:W-:Y:S01]  /*3ee0*/  ISETP.GT.AND P5, PT, R3, 0x88, P5 ;  /* 0x000000880300780c */ /* 0x000fe20002fa4270 */
[----:B------:R-:W-:Y:S02]  /*3ef0*/  BSSY B1, `(.L_x_98) ;  /* 0x0000008000017945 */ /* 0x000fe40003800000 */
[----:B------:R-:W-:-:S04]  /*3f00*/  FMUL R4, R4, R89 ;  /* 0x0000005904047220 */ /* 0x000fc80000400000 */
[----:B------:R-:W-:Y:S01]  /*3f10*/  FFMA R25, R25, R88, R4 ;  /* 0x0000005819197223 */ /* 0x000fe20000000004 */
[----:B------:R-:W-:-:S04]  /*3f20*/  @P3 IMAD.MOV.U32 R4, RZ, RZ, R62 ;  /* 0x000000ffff043224 */ /* 0x000fc800078e003e */
[----:B------:R-:W-:-:S05]  /*3f30*/  F2FP.TF32.F32.PACK_B R25, R25 ;  /* 0x00000019ff19723e */ /* 0x000fca00024050ff */
[----:B------:R2:W-:Y:S01]  /*3f40*/  @P3 STG.E desc[UR36][R4.64+0x4], R25 ;  /* 0x0000041904003986 */ /* 0x0005e2000c101924 */
[----:B------:R-:W-:Y:S05]  /*3f50*/  @!P5 BRA `(.L_x_99) ;  /* 0x000000000004d947 */ /* 0x000fea0003800000 */
[----:B------:R0:W5:Y:S02]  /*3f60*/  LDG.E.LTC128B R106, desc[UR36][R60.64] ;  /* 0x000000243c6a7981 */ /* 0x000164000c1e1920 */
.L_x_99:
[----:B------:R-:W-:Y:S05]  /*3f70*/  BSYNC B1 ;  /* 0x0000000000017941 */ /* 0x000fea0003800000 */
.L_x_98:
[----:B--2--5:R-:W-:Y:S01]  /*3f80*/  LOP3.LUT R4, R106, 0xffffe000, RZ, 0xc0, !PT ;  /* 0xffffe0006a047812 */ /* 0x024fe200078ec0ff */
[----:B------:R-:W-:Y:S01]  /*3f90*/  BSSY B1, `(.L_x_100) ;  /* 0x0000009000017945 */ /* 0x000fe20003800000 */
[----:B------:R-:W-:-:S03]  /*3fa0*/  ISETP.NE.AND P3, PT, R107, RZ, PT ;  /* 0x000000ff6b00720c */ /* 0x000fc60003f65270 */
[----:B------:R-:W-:Y:S01]  /*3fb0*/  FMUL R5, R4, R89 ;  /* 0x0000005904057220 */ /* 0x000fe20000400000 */
[----:B------:R-:W-:-:S03]  /*3fc0*/  ISETP.GT.AND P3, PT, R3, 0x88, P3 ;  /* 0x000000880300780c */ /* 0x000fc60001f64270 */
[----:B------:R-:W-:-:S05]  /*3fd0*/  FFMA R5, R26, R88, R5 ;  /* 0x000000581a057223 */ /* 0x000fca0000000005 */
[----:B------:R-:W-:-:S05]  /*3fe0*/  F2FP.TF32.F32.PACK_B R5, R5 ;  /* 0x00000005ff05723e */ /* 0x000fca00024050ff */
[----:B------:R2:W-:Y:S01]  /*3ff0*/  @P5 STG.E desc[UR36][R64.64], R5 ;  /* 0x0000000540005986 */ /* 0x0005e2000c101924 */
[----:B------:R-:W-:Y:S05]  /*4000*/  @!P3 BRA `(.L_x_101) ;  /* 0x000000000004b947 */ /* 0x000fea0003800000 */
[----:B------:R0:W5:Y:S02]  /*4010*/  LDG.E.LTC128B R106, desc[UR36][R56.64+0x4] ;  /* 0x00000424386a7981 */ /* 0x000164000c1e1920 */
.L_x_101:
[----:B------:R-:W-:Y:S05]  /*4020*/  BSYNC B1 ;  /* 0x0000000000017941 */ /* 0x000fea0003800000 */
.L_x_100:
[----:B-----5:R-:W-:Y:S01]  /*4030*/  LOP3.LUT R4, R106, 0xffffe000, RZ, 0xc0, !PT ;  /* 0xffffe0006a047812 */ /* 0x020fe200078ec0ff */
[----:B------:R-:W-:Y:S01]  /*4040*/  BSSY B1, `(.L_x_102) ;  /* 0x0000009000017945 */ /* 0x000fe20003800000 */
[----:B------:R-:W-:-:S03]  /*4050*/  ISETP.NE.AND P5, PT, R108, RZ, PT ;  /* 0x000000ff6c00720c */ /* 0x000fc60003fa5270 */
[----:B------:R-:W-:-:S04]  /*4060*/  FMUL R4, R4, R89 ;  /* 0x0000005904047220 */ /* 0x000fc80000400000 */
[----:B------:R-:W-:-:S05]  /*4070*/  FFMA R27, R27, R88, R4 ;  /* 0x000000581b1b7223 */ /* 0x000fca0000000004 */
[----:B------:R-:W-:-:S05]  /*4080*/  F2FP.TF32.F32.PACK_B R27, R27 ;  /* 0x0000001bff1b723e */ /* 0x000fca00024050ff */
[----:B------:R0:W-:Y:S01]  /*4090*/  @P3 STG.E desc[UR36][R66.64+0x4], R27 ;  /* 0x0000041b42003986 */ /* 0x0001e2000c101924 */
[----:B------:R-:W-:-:S13]  /*40a0*/  ISETP.GT.AND P3, PT, R3, 0x80, P5 ;  /* 0x000000800300780c */ /* 0x000fda0002f64270 */
[----:B0-----:R-:W-:Y:S05]  /*40b0*/  @!P3 BRA `(.L_x_103) ;  /* 0x000000000004b947 */ /* 0x001fea0003800000 */
[----:B------:R0:W5:Y:S02]  /*40c0*/  LDG.E.LTC128B R106, desc[UR36][R14.64+0x20] ;  /* 0x000020240e6a7981 */ /* 0x000164000c1e1920 */
.L_x_103:
[----:B------:R-:W-:Y:S05]  /*40d0*/  BSYNC B1 ;  /* 0x0000000000017941 */ /* 0x000fea0003800000 */
.L_x_102:
[----:B-----5:R-:W-:Y:S01]  /*40e0*/  LOP3.LUT R4, R106, 0xffffe000, RZ, 0xc0, !PT ;  /* 0xffffe0006a047812 */ /* 0x020fe200078ec0ff */
[----:B------:R-:W-:Y:S01]  /*40f0*/  BSSY B1, `(.L_x_104) ;  /* 0x000000b000017945 */ /* 0x000fe20003800000 */
[----:B------:R-:W-:-:S03]  /*4100*/  ISETP.NE.AND P5, PT, R109, RZ, PT ;  /* 0x000000ff6d00720c */ /* 0x000fc60003fa5270 */
[----:B--2---:R-:W-:Y:S01]  /*4110*/  FMUL R5, R4, R89 ;  /* 0x0000005904057220 */ /* 0x004fe20000400000 */
[----:B------:R-:W-:-:S03]  /*4120*/  @P3 IMAD.MOV.U32 R4, RZ, RZ, R62 ;  /* 0x000000ffff043224 */ /* 0x000fc600078e003e */
[----:B-1-34-:R-:W-:Y:S01]  /*4130*/  FFMA R9, R28, R88, R5 ;  /* 0x000000581c097223 */ /* 0x01afe20000000005 */
[----:B------:R-:W-:-:S04]  /*4140*/  @P3 IMAD.MOV.U32 R5, RZ, RZ, R63 ;  /* 0x000000ffff053224 */ /* 0x000fc800078e003f */
[----:B------:R-:W-:-:S05]  /*4150*/  F2FP.TF32.F32.PACK_B R9, R9 ;  /* 0x00000009ff09723e */ /* 0x000fca00024050ff */
[----:B------:R1:W-:Y:S01]  /*4160*/  @P3 STG.E desc[UR36][R4.64+0x20], R9 ;  /* 0x0000200904003986 */ /* 0x0003e2000c101924 */
[----:B------:R-:W-:-:S13]  /*4170*/  ISETP.GT.AND P3, PT, R3, 0x80, P5 ;  /* 0x000000800300780c */ /* 0x000fda0002f64270 */
[----:B-1----:R-:W-:Y:S05]  /*4180*/  @!P3 BRA `(.L_x_105) ;  /* 0x000000000004b947 */ /* 0x002fea0003800000 */
[----:B------:R1:W5:Y:S02]  /*4190*/  LDG.E.LTC128B R106, desc[UR36][R14.64+0x24] ;  /* 0x000024240e6a7981 */ /* 0x000364000c1e1920 */
.L_x_105:
[----:B------:R-:W-:Y:S05]  /*41a0*/  BSYNC B1 ;  /* 0x0000000000017941 */ /* 0x000fea0003800000 */
.L_x_104:
[----:B-----5:R-:W-:Y:S01]  /*41b0*/  LOP3.LUT R4, R106, 0xffffe000, RZ, 0xc0, !PT ;  /* 0xffffe0006a047812 */ /* 0x020fe200078ec0ff */
[----:B------:R-:W-:Y:S01]  /*41c0*/  @P3 IMAD.MOV.U32 R5, RZ, RZ, R63 ;  /* 0x000000ffff053224 */ /* 0x000fe200078e003f */
[----:B------:R-:W-:Y:S03]  /*41d0*/  BSSY B1, `(.L_x_106) ;  /* 0x000000a000017945 */ /* 0x000fe60003800000 */
[----:B------:R-:W-:-:S04]  /*41e0*/  FMUL R4, R4, R89 ;  /* 0x0000005904047220 */ /* 0x000fc80000400000 */
[----:B------:R-:W-:Y:S01]  /*41f0*/  FFMA R29, R29, R88, R4 ;  /* 0x000000581d1d7223 */ /* 0x000fe20000000004 */
[----:B------:R-:W-:-:S04]  /*4200*/  @P3 IMAD.MOV.U32 R4, RZ, RZ, R62 ;  /* 0x000000ffff043224 */ /* 0x000fc800078e003e */
[----:B------:R-:W-:-:S05]  /*4210*/  F2FP.TF32.F32.PACK_B R29, R29 ;  /* 0x0000001dff1d723e */ /* 0x000fca00024050ff */
[----:B------:R2:W-:Y:S01]  /*4220*/  @P3 STG.E desc[UR36][R4.64+0x24], R29 ;  /* 0x0000241d04003986 */ /* 0x0005e2000c101924 */
[----:B------:R-:W-:-:S04]  /*4230*/  ISETP.NE.AND P3, PT, R108, RZ, PT ;  /* 0x000000ff6c00720c */ /* 0x000fc80003f65270 */
[----:B------:R-:W-:-:S13]  /*4240*/  ISETP.GT.AND P3, PT, R3, 0x88, P3 ;  /* 0x000000880300780c */ /* 0x000fda0001f64270 */
[----:B--2---:R-:W-:Y:S05]  /*4250*/  @!P3 BRA `(.L_x_107) ;  /* 0x000000000004b947 */ /* 0x004fea0003800000 */
[----:B------:R2:W5:Y:S02]  /*4260*/  LDG.E.LTC128B R106, desc[UR36][R56.64+0x20] ;  /* 0x00002024386a7981 */ /* 0x000564000c1e1920 */
.L_x_107:
[----:B------:R-:W-:Y:S05]  /*4270*/  BSYNC B1 ;  /* 0x0000000000017941 */ /* 0x000fea0003800000 */
.L_x_106:
[----:B-----5:R-:W-:Y:S01]  /*4280*/  LOP3.LUT R4, R106, 0xffffe000, RZ, 0xc0, !PT ;  /* 0xffffe0006a047812 */ /* 0x020fe200078ec0ff */
[----:B------:R-:W-:Y:S04]  /*4290*/  BSSY B1, `(.L_x_108) ;  /* 0x0000008000017945 */ /* 0x000fe80003800000 */
[----:B------:R-:W-:-:S04]  /*42a0*/  FMUL R5, R4, R89 ;  /* 0x0000005904057220 */ /* 0x000fc80000400000 */
[----:B------:R-:W-:-:S05]  /*42b0*/  FFMA R5, R30, R88, R5 ;  /* 0x000000581e057223 */ /* 0x000fca0000000005 */
[----:B------:R-:W-:-:S05]  /*42c0*/  F2FP.TF32.F32.PACK_B R5, R5 ;  /* 0x00000005ff05723e */ /* 0x000fca00024050ff */
[----:B------:R3:W-:Y:S01]  /*42d0*/  @P3 STG.E desc[UR36][R6.64+0x20], R5 ;  /* 0x0000200506003986 */ /* 0x0007e2000c101924 */
[----:B------:R-:W-:-:S13]  /*42e0*/  ISETP.GT.AND P3, PT, R3, 0x88, P5 ;  /* 0x000000880300780c */ /* 0x000fda0002f64270 */
[----:B---3--:R-:W-:Y:S05]  /*42f0*/  @!P3 BRA `(.L_x_109) ;  /* 0x000000000004b947 */ /* 0x008fea0003800000 */
[----:B------:R3:W5:Y:S02]  /*4300*/  LDG.E.LTC128B R106, desc[UR36][R56.64+0x24] ;  /* 0x00002424386a7981 */ /* 0x000764000c1e1920 */
.L_x_109:
[----:B------:R-:W-:Y:S05]  /*4310*/  BSYNC B1 ;  /* 0x0000000000017941 */ /* 0x000fea0003800000 */
.L_x_108:
[----:B-----5:R-:W-:Y:S01]  /*4320*/  LOP3.LUT R4, R106, 0xffffe000, RZ, 0xc0, !PT ;  /* 0xffffe0006a047812 */ /* 0x020fe200078ec0ff */
[----:B------:R-:W-:Y:S01]  /*4330*/  @P3 IMAD.MOV.U32 R5, RZ, RZ, R7 ;  /* 0x000000ffff053224 */ /* 0x000fe200078e0007 */
[----:B------:R-:W-:Y:S01]  /*4340*/  ISETP.NE.AND P5, PT, R90, RZ, PT ;  /* 0x000000ff5a00720c */ /* 0x000fe20003fa5270 */
[----:B------:R-:W-:Y:S02]  /*4350*/  BSSY B1, `(.L_x_110) ;  /* 0x0000009000017945 */ /* 0x000fe40003800000 */
[----:B------:R-:W-:-:S04]  /*4360*/  FMUL R4, R4, R89 ;  /* 0x0000005904047220 */ /* 0x000fc80000400000 */
[----:B------:R-:W-:Y:S01]  /*4370*/  FFMA R31, R31, R88, R4 ;  /* 0x000000581f1f7223 */ /* 0x000fe20000000004 */
[----:B------:R-:W-:-:S04]  /*4380*/  @P3 IMAD.MOV.U32 R4, RZ, RZ, R6 ;  /* 0x000000ffff043224 */ /* 0x000fc800078e0006 */
[----:B------:R-:W-:-:S05]  /*4390*/  F2FP.TF32.F32.PACK_B R31, R31 ;  /* 0x0000001fff1f723e */ /* 0x000fca00024050ff */
[----:B------:R4:W-:Y:S01]  /*43a0*/  @P3 STG.E desc[UR36][R4.64+0x24], R31 ;  /* 0x0000241f04003986 */ /* 0x0009e2000c101924 */
[----:B------:R-:W-:-:S13]  /*43b0*/  ISETP.GT.AND P3, PT, R3, 0x80, P5 ;  /* 0x000000800300780c */ /* 0x000fda0002f64270 */
[----:B----4-:R-:W-:Y:S05]  /*43c0*/  @!P3 BRA `(.L_x_111) ;  /* 0x000000000004b947 */ /* 0x010fea0003800000 */
[----:B------:R4:W5:Y:S02]  /*43d0*/  LDG.E.LTC128B R106, desc[UR36][R14.64+0x40] ;  /* 0x000040240e6a7981 */ /* 0x000964000c1e1920 */
.L_x_111:
[----:B------:R-:W-:Y:S05]  /*43e0*/  BSYNC B1 ;  /* 0x0000000000017941 */ /* 0x000fea0003800000 */
.L_x_110:
[----:B-----5:R-:W-:Y:S01]  /*43f0*/  LOP3.LUT R4, R106, 0xffffe000, RZ, 0xc0, !PT ;  /* 0xffffe0006a047812 */ /* 0x020fe200078ec0ff */
[----:B------:R-:W-:Y:S01]  /*4400*/  BSSY B1, `(.L_x_112) ;  /* 0x000000b000017945 */ /* 0x000fe20003800000 */
[----:B------:R-:W-:-:S03]  /*4410*/  ISETP.NE.AND P5, PT, R92, RZ, PT ;  /* 0x000000ff5c00720c */ /* 0x000fc60003fa5270 */
[----:B------:R-:W-:Y:S01]  /*4420*/  FMUL R5, R4, R89 ;  /* 0x0000005904057220 */ /* 0x000fe20000400000 */
[----:B------:R-:W-:-:S03]  /*4430*/  @P3 IMAD.MOV.U32 R4, RZ, RZ, R62 ;  /* 0x000000ffff043224 */ /* 0x000fc600078e003e */
[----:B------:R-:W-:Y:S01]  /*4440*/  FFMA R9, R32, R88, R5 ;  /* 0x0000005820097223 */ /* 0x000fe20000000005 */
[----:B------:R-:W-:-:S04]  /*4450*/  @P3 IMAD.MOV.U32 R5, RZ, RZ, R63 ;  /* 0x000000ffff053224 */ /* 0x000fc800078e003f */
[----:B------:R-:W-:-:S05]  /*4460*/  F2FP.TF32.F32.PACK_B R9, R9 ;  /* 0x00000009ff09723e */ /* 0x000fca00024050ff */
[----:B------:R0:W-:Y:S01]  /*4470*/  @P3 STG.E desc[UR36][R4.64+0x40], R9 ;  /* 0x0000400904003986 */ /* 0x0001e2000c101924 */
[----:B------:R-:W-:-:S13]  /*4480*/  ISETP.GT.AND P3, PT, R3, 0x80, P5 ;  /* 0x000000800300780c */ /* 0x000fda0002f64270 */
[----:B0-----:R-:W-:Y:S05]  /*4490*/  @!P3 BRA `(.L_x_113) ;  /* 0x000000000004b947 */ /* 0x001fea0003800000 */
[----:B------:R0:W5:Y:S02]  /*44a0*/  LDG.E.LTC128B R106, desc[UR36][R14.64+0x44] ;  /* 0x000044240e6a7981 */ /* 0x000164000c1e1920 */
.L_x_113:
[----:B------:R-:W-:Y:S05]  /*44b0*/  BSYNC B1 ;  /* 0x0000000000017941 */ /* 0x000fea0003800000 */
.L_x_112:
        /* <DEDUP_REMOVED lines=10> */
[----:B0-----:R-:W-:Y:S05]  /*4560*/  @!P3 BRA `(.L_x_115) ;  /* 0x000000000004b947 */ /* 0x001fea0003800000 */
[----:B------:R0:W5:Y:S02]  /*4570*/  LDG.E.LTC128B R106, desc[UR36][R56.64+0x40] ;  /* 0x00004024386a7981 */ /* 0x000164000c1e1920 */
.L_x_115:
[----:B------:R-:W-:Y:S05]  /*4580*/  BSYNC B1 ;  /* 0x0000000000017941 */ /* 0x000fea0003800000 */
.L_x_114:
[----:B-----5:R-:W-:Y:S01]  /*4590*/  LOP3.LUT R4, R106, 0xffffe000, RZ, 0xc0, !PT ;  /* 0xffffe0006a047812 */ /* 0x020fe200078ec0ff */
[----:B------:R-:W-:Y:S04]  /*45a0*/  BSSY B1, `(.L_x_116) ;  /* 0x000000a000017945 */ /* 0x000fe80003800000 */
        /* <DEDUP_REMOVED lines=9> */
.L_x_117:
[----:B------:R-:W-:Y:S05]  /*4640*/  BSYNC B1 ;  /* 0x0000000000017941 */ /* 0x000fea0003800000 */
.L_x_116:
        /* <DEDUP_REMOVED lines=10> */
[----:B0-----:R-:W-:Y:S05]  /*46f0*/  @!P3 BRA `(.L_x_119) ;  /* 0x000000000004b947 */ /* 0x001fea0003800000 */
[----:B------:R0:W5:Y:S02]  /*4700*/  LDG.E.LTC128B R106, desc[UR36][R14.64+0x60] ;  /* 0x000060240e6a7981 */ /* 0x000164000c1e1920 */
.L_x_119:
[----:B------:R-:W-:Y:S05]  /*4710*/  BSYNC B1 ;  /* 0x0000000000017941 */ /* 0x000fea0003800000 */
.L_x_118:
        /* <DEDUP_REMOVED lines=12> */
.L_x_121:
[----:B------:R-:W-:Y:S05]  /*47e0*/  BSYNC B1 ;  /* 0x0000000000017941 */ /* 0x000fea0003800000 */
.L_x_120:
        /* <DEDUP_REMOVED lines=12> */
.L_x_123:
[----:B------:R-:W-:Y:S05]  /*48b0*/  BSYNC B1 ;  /* 0x0000000000017941 */ /* 0x000fea0003800000 */
.L_x_122:
        /* <DEDUP_REMOVED lines=11> */
.L_x_125:
[----:B------:R-:W-:Y:S05]  /*4970*/  BSYNC B1 ;  /* 0x0000000000017941 */ /* 0x000fea0003800000 */
.L_x_124:
        /* <DEDUP_REMOVED lines=12> */
.L_x_127:
[----:B------:R-:W-:Y:S05]  /*4a40*/  BSYNC B1 ;  /* 0x0000000000017941 */ /* 0x000fea0003800000 */
.L_x_126:
        /* <DEDUP_REMOVED lines=12> */
.L_x_129:
[----:B------:R-:W-:Y:S05]  /*4b10*/  BSYNC B1 ;  /* 0x0000000000017941 */ /* 0x000fea0003800000 */
.L_x_128:
        /* <DEDUP_REMOVED lines=12> */
.L_x_131:
[----:B------:R-:W-:Y:S05]  /*4be0*/  BSYNC B1 ;  /* 0x0000000000017941 */ /* 0x000fea0003800000 */
.L_x_130:
        /* <DEDUP_REMOVED lines=11> */
.L_x_133:
[----:B------:R-:W-:Y:S05]  /*4ca0*/  BSYNC B1 ;  /* 0x0000000000017941 */ /* 0x000fea0003800000 */
.L_x_132:
        /* <DEDUP_REMOVED lines=12> */
.L_x_135:
[----:B------:R-:W-:Y:S05]  /*4d70*/  BSYNC B1 ;  /* 0x0000000000017941 */ /* 0x000fea0003800000 */
.L_x_134:
        /* <DEDUP_REMOVED lines=11> */
.L_x_137:
[----:B------:R-:W-:Y:S05]  /*4e30*/  BSYNC B1 ;  /* 0x0000000000017941 */ /* 0x000fea0003800000 */
.L_x_136:
        /* <DEDUP_REMOVED lines=11> */
.L_x_139:
[----:B------:R-:W-:Y:S05]  /*4ef0*/  BSYNC B1 ;  /* 0x0000000000017941 */ /* 0x000fea0003800000 */
.L_x_138:
        /* <DEDUP_REMOVED lines=11> */
.L_x_141:
[----:B------:R-:W-:Y:S05]  /*4fb0*/  BSYNC B1 ;  /* 0x0000000000017941 */ /* 0x000fea0003800000 */
.L_x_140:
        /* <DEDUP_REMOVED lines=11> */
.L_x_143:
[----:B------:R-:W-:Y:S05]  /*5070*/  BSYNC B1 ;  /* 0x0000000000017941 */ /* 0x000fea0003800000 */
.L_x_142:
        /* <DEDUP_REMOVED lines=11> */
.L_x_145:
[----:B------:R-:W-:Y:S05]  /*5130*/  BSYNC B1 ;  /* 0x0000000000017941 */ /* 0x000fea0003800000 */
.L_x_144:
        /* <DEDUP_REMOVED lines=11> */
.L_x_147:
[----:B------:R-:W-:Y:S05]  /*51f0*/  BSYNC B1 ;  /* 0x0000000000017941 */ /* 0x000fea0003800000 */
.L_x_146:
[----:B0----5:R-:W-:Y:S01]  /*5200*/  LOP3.LUT R4, R106, 0xffffe000, RZ, 0xc0, !PT ;  /* 0xffffe0006a047812 */ /* 0x021fe200078ec0ff */
[----:B------:R-:W-:Y:S01]  /*5210*/  BSSY B1, `(.L_x_148) ;  /* 0x000000a000017945 */ /* 0x000fe20003800000 */
[----:B------:R-:W-:-:S03]  /*5220*/  ISETP.GT.AND P2, PT, R3, 0x88, P2 ;  /* 0x000000880300780c */ /* 0x000fc60001744270 */
[----:B------:R-:W-:Y:S01]  /*5230*/  FMUL R5, R4, R89 ;  /* 0x0000005904057220 */ /* 0x000fe20000400000 */
[----:B------:R-:W-:-:S03]  /*5240*/  @P6 IMAD.MOV.U32 R4, RZ, RZ, R6 ;  /* 0x000000ffff046224 */ /* 0x000fc600078e0006 */
[----:B------:R-:W-:Y:S01]  /*5250*/  FFMA R9, R50, R88, R5 ;  /* 0x0000005832097223 */ /* 0x000fe20000000005 */
[----:B------:R-:W-:-:S04]  /*5260*/  @P6 IMAD.MOV.U32 R5, RZ, RZ, R7 ;  /* 0x000000ffff056224 */ /* 0x000fc800078e0007 */
[----:B------:R-:W-:-:S05]  /*5270*/  F2FP.TF32.F32.PACK_B R9, R9 ;  /* 0x00000009ff09723e */ /* 0x000fca00024050ff */
[----:B------:R0:W-:Y:S01]  /*5280*/  @P6 STG.E desc[UR36][R4.64+0xc0], R9 ;  /* 0x0000c00904006986 */ /* 0x0001e2000c101924 */
[----:B------:R-:W-:Y:S05]  /*5290*/  @!P2 BRA `(.L_x_149) ;  /* 0x000000000004a947 */ /* 0x000fea0003800000 */
[----:B------:R0:W5:Y:S02]  /*52a0*/  LDG.E.LTC128B R106, desc[UR36][R56.64+0xc4] ;  /* 0x0000c424386a7981 */ /* 0x000164000c1e1920 */
.L_x_149:
[----:B------:R-:W-:Y:S05]  /*52b0*/  BSYNC B1 ;  /* 0x0000000000017941 */ /* 0x000fea0003800000 */
.L_x_148:
[----:B0----5:R-:W-:Y:S01]  /*52c0*/  LOP3.LUT R4, R106, 0xffffe000, RZ, 0xc0, !PT ;  /* 0xffffe0006a047812 */ /* 0x021fe200078ec0ff */
        /* <DEDUP_REMOVED lines=10> */
.L_x_151:
[----:B------:R-:W-:Y:S05]  /*5370*/  BSYNC B1 ;  /* 0x0000000000017941 */ /* 0x000fea0003800000 */
.L_x_150:
        /* <DEDUP_REMOVED lines=11> */
.L_x_153:
[----:B------:R-:W-:Y:S05]  /*5430*/  BSYNC B1 ;  /* 0x0000000000017941 */ /* 0x000fea0003800000 */
.L_x_152:
[----:B0----5:R-:W-:Y:S01]  /*5440*/  LOP3.LUT R4, R106, 0xffffe000, RZ, 0xc0, !PT ;  /* 0xffffe0006a047812 */ /* 0x021fe200078ec0ff */
[----:B------:R-:W-:Y:S01]  /*5450*/  BSSY B1, `(.L_x_154) ;  /* 0x0000008000017945 */ /* 0x000fe20003800000 */
[----:B------:R-:W-:-:S03]  /*5460*/  ISETP.GT.AND P1, PT, R3, 0x88, P1 ;  /* 0x000000880300780c */ /* 0x000fc60000f24270 */
[----:B------:R-:W-:-:S04]  /*5470*/  FMUL R4, R4, R89 ;  /* 0x0000005904047220 */ /* 0x000fc80000400000 */
[----:B------:R-:W-:-:S05]  /*5480*/  FFMA R53, R53, R88, R4 ;  /* 0x0000005835357223 */ /* 0x000fca0000000004 */
[----:B------:R-:W-:-:S05]  /*5490*/  F2FP.TF32.F32.PACK_B R53, R53 ;  /* 0x00000035ff35723e */ /* 0x000fca00024050ff */
[----:B------:R0:W-:Y:S01]  /*54a0*/  @P2 STG.E desc[UR36][R62.64+0xe4], R53 ;  /* 0x0000e4353e002986 */ /* 0x0001e2000c101924 */
[----:B------:R-:W-:Y:S05]  /*54b0*/  @!P1 BRA `(.L_x_155) ;  /* 0x0000000000049947 */ /* 0x000fea0003800000 */
[----:B------:R0:W5:Y:S02]  /*54c0*/  LDG.E.LTC128B R106, desc[UR36][R56.64+0xe0] ;  /* 0x0000e024386a7981 */ /* 0x000164000c1e1920 */
.L_x_155:
[----:B------:R-:W-:Y:S05]  /*54d0*/  BSYNC B1 ;  /* 0x0000000000017941 */ /* 0x000fea0003800000 */
.L_x_154:
[----:B-----5:R-:W-:Y:S01]  /*54e0*/  LOP3.LUT R4, R106, 0xffffe000, RZ, 0xc0, !PT ;  /* 0xffffe0006a047812 */ /* 0x020fe200078ec0ff */
        /* <DEDUP_REMOVED lines=10> */
.L_x_157:
[----:B------:R-:W-:Y:S05]  /*5590*/  BSYNC B1 ;  /* 0x0000000000017941 */ /* 0x000fea0003800000 */
.L_x_156:
[----:B------:R-:W-:Y:S05]  /*55a0*/  @!P0 BRA `(.L_x_158) ;  /* 0x0000001400688947 */ /* 0x000fea0003800000 */
[----:B-----5:R-:W-:-:S05]  /*55b0*/  LOP3.LUT R106, R106, 0xffffe000, RZ, 0xc0, !PT ;  /* 0xffffe0006a6a7812 */ /* 0x020fca00078ec0ff */
[----:B------:R-:W-:-:S04]  /*55c0*/  FMUL R106, R106, R89 ;  /* 0x000000596a6a7220 */ /* 0x000fc80000400000 */
[----:B------:R-:W-:-:S05]  /*55d0*/  FFMA R55, R55, R88, R106 ;  /* 0x0000005837377223 */ /* 0x000fca000000006a */
[----:B------:R-:W-:-:S05]  /*55e0*/  F2FP.TF32.F32.PACK_B R55, R55 ;  /* 0x00000037ff37723e */ /* 0x000fca00024050ff */
[----:B------:R0:W-:Y:S01]  /*55f0*/  STG.E desc[UR36][R6.64+0xe4], R55 ;  /* 0x0000e43706007986 */ /* 0x0001e2000c101924 */
[----:B------:R-:W-:Y:S05]  /*5600*/  BRA `(.L_x_158) ;  /* 0x0000001400507947 */ /* 0x000fea0003800000 */
.L_x_35:
[----:B------:R-:W-:Y:S01]  /*5610*/  ULDC.64 UR4, c[0x0][0x5c0] ;  /* 0x0001700000047ab9 */ /* 0x000fe20000000a00 */
[-C--:B------:R-:W-:Y:S01]  /*5620*/  FMUL R5, R56, R88.reuse ;  /* 0x0000005838057220 */ /* 0x080fe20000400000 */
[----:B------:R-:W-:Y:S01]  /*5630*/  LEA R8, P1, R12, UR4, 0x2 ;  /* 0x000000040c087c11 */ /* 0x000fe2000f8210ff */
[-C--:B------:R-:W-:Y:S01]  /*5640*/  FMUL R57, R57, R88.reuse ;  /* 0x0000005839397220 */ /* 0x080fe20000400000 */
[----:B------:R-:W-:Y:S01]  /*5650*/  ISETP.GT.AND P4, PT, R4, 0x1, PT ;  /* 0x000000010400780c */ /* 0x000fe20003f84270 */
[----:B------:R-:W-:Y:S01]  /*5660*/  IMAD.SHL.U32 R15, R112, 0x20, RZ ;  /* 0x00000020700f7824 */ /* 0x000fe200078e00ff */
[----:B------:R-:W-:Y:S01]  /*5670*/  LEA.HI.X R9, R12, UR5, R11, 0x2, P1 ;  /* 0x000000050c097c11 */ /* 0x000fe200088f140b */
[----:B------:R-:W-:Y:S01]  /*5680*/  IMAD.SHL.U32 R23, R112, 0x200, RZ ;  /* 0x0000020070177824 */ /* 0x000fe200078e00ff */
[----:B------:R-:W-:Y:S01]  /*5690*/  F2FP.TF32.F32.PACK_B R5, R5 ;  /* 0x00000005ff05723e */ /* 0x000fe200024050ff */
[-C--:B------:R-:W-:Y:S01]  /*56a0*/  FMUL R13, R58, R88.reuse ;  /* 0x000000583a0d7220 */ /* 0x080fe20000400000 */
[----:B------:R-:W-:Y:S01]  /*56b0*/  ISETP.GT.AND P1, PT, R3, RZ, P4 ;  /* 0x000000ff0300720c */ /* 0x000fe20002724270 */
[-C--:B------:R-:W-:Y:S01]  /*56c0*/  FMUL R59, R59, R88.reuse ;  /* 0x000000583b3b7220 */ /* 0x080fe20000400000 */
[C-C-:B------:R-:W-:Y:S01]  /*56d0*/  SHF.L.U64.HI R7, R112.reuse, 0x5, R113.reuse ;  /* 0x0000000570077819 */ /* 0x140fe20000010271 */
[----:B------:R0:W-:Y:S01]  /*56e0*/  @P0 STG.E desc[UR36][R8.64], R5 ;  /* 0x0000000508000986 */ /* 0x0001e2000c101924 */
[----:B------:R-:W-:Y:S01]  /*56f0*/  ISETP.GT.AND P0, PT, R3, 0x8, P5 ;  /* 0x000000080300780c */ /* 0x000fe20002f04270 */
[-C--:B------:R-:W-:Y:S01]  /*5700*/  FMUL R61, R61, R88.reuse ;  /* 0x000000583d3d7220 */ /* 0x080fe20000400000 */
[----:B------:R-:W-:Y:S01]  /*5710*/  F2FP.TF32.F32.PACK_B R57, R57 ;  /* 0x00000039ff39723e */ /* 0x000fe200024050ff */
[----:B------:R-:W-:Y:S01]  /*5720*/  FMUL R63, R63, R88 ;  /* 0x000000583f3f7220 */ /* 0x000fe20000400000 */
[----:B------:R-:W-:Y:S01]  /*5730*/  IADD3 R10, P2, R15, R8, RZ ;  /* 0x000000080f0a7210 */ /* 0x000fe20007f5e0ff */
[-C--:B------:R-:W-:Y:S01]  /*5740*/  FMUL R65, R65, R88.reuse ;  /* 0x0000005841417220 */ /* 0x080fe20000400000 */
[----:B------:R-:W-:Y:S01]  /*5750*/  SHF.L.U64.HI R113, R112, 0x9, R113 ;  /* 0x0000000970717819 */ /* 0x000fe20000010271 */
[----:B------:R-:W-:Y:S01]  /*5760*/  FMUL R67, R67, R88 ;  /* 0x0000005843437220 */ /* 0x000fe20000400000 */
[----:B------:R-:W-:Y:S01]  /*5770*/  F2FP.TF32.F32.PACK_B R13, R13 ;  /* 0x0000000dff0d723e */ /* 0x000fe200024050ff */
[----:B------:R-:W-:Y:S01]  /*5780*/  @P1 STG.E desc[UR36][R8.64+0x4], R57 ;  /* 0x0000043908001986 */ /* 0x000fe2000c101924 */
[----:B------:R-:W-:Y:S01]  /*5790*/  IMAD.X R11, R7, 0x1, R9, P2 ;  /* 0x00000001070b7824 */ /* 0x000fe200010e0609 */
[----:B------:R-:W-:Y:S01]  /*57a0*/  IADD3 R6, P1, P2, R23, R8, R15 ;  /* 0x0000000817067210 */ /* 0x000fe20007a3e00f */
[-C--:B0-----:R-:W-:Y:S01]  /*57b0*/  FMUL R5, R60, R88.reuse ;  /* 0x000000583c057220 */ /* 0x081fe20000400000 */
[C---:B------:R-:W-:Y:S01]  /*57c0*/  ISETP.GT.AND P3, PT, R4.reuse, 0x8, PT ;  /* 0x000000080400780c */ /* 0x040fe20003f64270 */
[-C--:B------:R-:W-:Y:S01]  /*57d0*/  FMUL R69, R69, R88.reuse ;  /* 0x0000005845457220 */ /* 0x080fe20000400000 */
[----:B------:R-:W-:Y:S01]  /*57e0*/  IADD3.X R7, R113, R9, R7, P1, P2 ;  /* 0x0000000971077210 */ /* 0x000fe20000fe4407 */
[----:B------:R0:W-:Y:S01]  /*57f0*/  @P0 STG.E desc[UR36][R10.64], R13 ;  /* 0x0000000d0a000986 */ /* 0x0001e2000c101924 */
[----:B------:R-:W-:Y:S01]  /*5800*/  ISETP.GT.AND P1, PT, R3, 0x8, P4 ;  /* 0x000000080300780c */ /* 0x000fe20002724270 */
[-C--:B------:R-:W-:Y:S01]  /*5810*/  FMUL R71, R71, R88.reuse ;  /* 0x0000005847477220 */ /* 0x080fe20000400000 */
[----:B------:R-:W-:Y:S01]  /*5820*/  ISETP.GT.AND P0, PT, R3, RZ, P3 ;  /* 0x000000ff0300720c */ /* 0x000fe20001f04270 */
[-C--:B------:R-:W-:Y:S01]  /*5830*/  FMUL R73, R73, R88.reuse ;  /* 0x0000005849497220 */ /* 0x080fe20000400000 */
[----:B------:R-:W-:Y:S01]  /*5840*/  F2FP.TF32.F32.PACK_B R59, R59 ;  /* 0x0000003bff3b723e */ /* 0x000fe200024050ff */
[-C--:B------:R-:W-:Y:S01]  /*5850*/  FMUL R75, R75, R88.reuse ;  /* 0x000000584b4b7220 */ /* 0x080fe20000400000 */
[----:B------:R-:W-:Y:S01]  /*5860*/  F2FP.TF32.F32.PACK_B R5, R5 ;  /* 0x00000005ff05723e */ /* 0x000fe200024050ff */
[-C--:B------:R-:W-:Y:S01]  /*5870*/  FMUL R77, R77, R88.reuse ;  /* 0x000000584d4d7220 */ /* 0x080fe20000400000 */
[----:B------:R-:W-:Y:S01]  /*5880*/  ISETP.GT.AND P2, PT, R4, 0x9, PT ;  /* 0x000000090400780c */ /* 0x000fe20003f44270 */
[-C--:B------:R-:W-:Y:S01]  /*5890*/  FMUL R79, R79, R88.reuse ;  /* 0x000000584f4f7220 */ /* 0x080fe20000400000 */
[----:B------:R-:W-:Y:S01]  /*58a0*/  F2FP.TF32.F32.PACK_B R61, R61 ;  /* 0x0000003dff3d723e */ /* 0x000fe200024050ff */
[-C--:B0-----:R-:W-:Y:S01]  /*58b0*/  FMUL R13, R62, R88.reuse ;  /* 0x000000583e0d7220 */ /* 0x081fe20000400000 */
[----:B------:R-:W-:Y:S01]  /*58c0*/  F2FP.TF32.F32.PACK_B R63, R63 ;  /* 0x0000003fff3f723e */ /* 0x000fe200024050ff */
[----:B------:R-:W-:Y:S01]  /*58d0*/  @P1 STG.E desc[UR36][R10.64+0x4], R59 ;  /* 0x0000043b0a001986 */ /* 0x000fe2000c101924 */
[----:B------:R-:W-:Y:S01]  /*58e0*/  ISETP.GT.AND P1, PT, R4, 0x11, PT ;  /* 0x000000110400780c */ /* 0x000fe20003f24270 */
[-C--:B------:R-:W-:Y:S01]  /*58f0*/  FMUL R81, R81, R88.reuse ;  /* 0x0000005851517220 */ /* 0x080fe20000400000 */
[----:B------:R-:W-:Y:S01]  /*5900*/  F2FP.TF32.F32.PACK_B R13, R13 ;  /* 0x0000000dff0d723e */ /* 0x000fe200024050ff */
[----:B------:R0:W-:Y:S01]  /*5910*/  @P0 STG.E desc[UR36][R8.64+0x20], R5 ;  /* 0x0000200508000986 */ /* 0x0001e2000c101924 */
[----:B------:R-:W-:Y:S01]  /*5920*/  ISETP.GT.AND P0, PT, R3, RZ, P2 ;  /* 0x000000ff0300720c */ /* 0x000fe20001704270 */
[-C--:B------:R-:W-:Y:S01]  /*5930*/  FMUL R83, R83, R88.reuse ;  /* 0x0000005853537220 */ /* 0x080fe20000400000 */
[----:B------:R-:W-:Y:S01]  /*5940*/  F2FP.TF32.F32.PACK_B R65, R65 ;  /* 0x00000041ff41723e */ /* 0x000fe200024050ff */
        /* <DEDUP_REMOVED lines=8> */
[-C--:B0-----:R-:W-:Y:S01]  /*59d0*/  FMUL R5, R64, R88.reuse ;  /* 0x0000005840057220 */ /* 0x081fe20000400000 */
[----:B------:R-:W-:Y:S01]  /*59e0*/  F2FP.TF32.F32.PACK_B R75, R75 ;  /* 0x0000004bff4b723e */ /* 0x000fe200024050ff */
[----:B------:R-:W-:Y:S01]  /*59f0*/  @P0 STG.E desc[UR36][R8.64+0x24], R61 ;  /* 0x0000243d08000986 */ /* 0x000fe2000c101924 */
[----:B------:R-:W-:Y:S01]  /*5a00*/  ISETP.GT.AND P0, PT, R3, 0x8, P3 ;  /* 0x000000080300780c */ /* 0x000fe20001f04270 */
[-C--:B------:R-:W-:Y:S01]  /*5a10*/  FMUL R29, R29, R88.reuse ;  /* 0x000000581d1d7220 */ /* 0x080fe20000400000 */
[----:B------:R-:W-:Y:S01]  /*5a20*/  F2FP.TF32.F32.PACK_B R5, R5 ;  /* 0x00000005ff05723e */ /* 0x000fe200024050ff */
[-C--:B------:R-:W-:Y:S01]  /*5a30*/  FMUL R31, R31, R88.reuse ;  /* 0x000000581f1f7220 */ /* 0x080fe20000400000 */
[C---:B------:R-:W-:Y:S01]  /*5a40*/  ISETP.GT.AND P4, PT, R4.reuse, 0x29, PT ;  /* 0x000000290400780c */ /* 0x040fe20003f84270 */
[-C--:B------:R-:W-:Y:S01]  /*5a50*/  FMUL R33, R33, R88.reuse ;  /* 0x0000005821217220 */ /* 0x080fe20000400000 */
[----:B------:R-:W-:Y:S01]  /*5a60*/  F2FP.TF32.F32.PACK_B R77, R77 ;  /* 0x0000004dff4d723e */ /* 0x000fe200024050ff */
[-C--:B------:R-:W-:Y:S01]  /*5a70*/  FMUL R35, R35, R88.reuse ;  /* 0x0000005823237220 */ /* 0x080fe20000400000 */
[----:B------:R-:W-:Y:S01]  /*5a80*/  F2FP.TF32.F32.PACK_B R79, R79 ;  /* 0x0000004fff4f723e */ /* 0x000fe200024050ff */
[-C--:B------:R-:W-:Y:S01]  /*5a90*/  FMUL R37, R37, R88.reuse ;  /* 0x0000005825257220 */ /* 0x080fe20000400000 */
[C---:B------:R-:W-:Y:S01]  /*5aa0*/  ISETP.GT.AND P3, PT, R4.reuse, 0x31, PT ;  /* 0x000000310400780c */ /* 0x040fe20003f64270 */
[-C--:B------:R-:W-:Y:S01]  /*5ab0*/  FMUL R39, R39, R88.reuse ;  /* 0x0000005827277220 */ /* 0x080fe20000400000 */
[----:B------:R-:W-:Y:S01]  /*5ac0*/  F2FP.TF32.F32.PACK_B R81, R81 ;  /* 0x00000051ff51723e */ /* 0x000fe200024050ff */
[----:B------:R0:W-:Y:S01]  /*5ad0*/  @P0 STG.E desc[UR36][R10.64+0x20], R13 ;  /* 0x0000200d0a000986 */ /* 0x0001e2000c101924 */
[----:B------:R-:W-:Y:S01]  /*5ae0*/  ISETP.GT.AND P0, PT, R3, 0x8, P2 ;  /* 0x000000080300780c */ /* 0x000fe20001704270 */
[-C--:B------:R-:W-:Y:S01]  /*5af0*/  FMUL R41, R41, R88.reuse ;  /* 0x0000005829297220 */ /* 0x080fe20000400000 */
[----:B------:R-:W-:Y:S01]  /*5b00*/  ISETP.GT.AND P2, PT, R4, 0x10, PT ;  /* 0x000000100400780c */ /* 0x000fe20003f44270 */
        /* <DEDUP_REMOVED lines=11> */
[----:B------:R-:W-:Y:S01]  /*5bc0*/  ISETP.GT.AND P0, PT, R3, RZ, P2 ;  /* 0x000000ff0300720c */ /* 0x000fe20001704270 */
[-C--:B------:R-:W-:Y:S01]  /*5bd0*/  FMUL R51, R51, R88.reuse ;  /* 0x0000005833337220 */ /* 0x080fe20000400000 */
[----:B------:R-:W-:Y:S01]  /*5be0*/  F2FP.TF32.F32.PACK_B R13, R13 ;  /* 0x0000000dff0d723e */ /* 0x000fe200024050ff */
[-C--:B------:R-:W-:Y:S01]  /*5bf0*/  FMUL R53, R53, R88.reuse ;  /* 0x0000005835357220 */ /* 0x080fe20000400000 */
[----:B------:R-:W-:Y:S01]  /*5c00*/  F2FP.TF32.F32.PACK_B R29, R29 ;  /* 0x0000001dff1d723e */ /* 0x000fe200024050ff */
[----:B------:R-:W-:Y:S01]  /*5c10*/  FMUL R55, R55, R88 ;  /* 0x0000005837377220 */ /* 0x000fe20000400000 */
[----:B------:R-:W-:-:S02]  /*5c20*/  F2FP.TF32.F32.PACK_B R31, R31 ;  /* 0x0000001fff1f723e */ /* 0x000fc400024050ff */
[----:B------:R-:W-:Y:S02]  /*5c30*/  F2FP.TF32.F32.PACK_B R33, R33 ;  /* 0x00000021ff21723e */ /* 0x000fe400024050ff */
[----:B------:R-:W-:Y:S02]  /*5c40*/  F2FP.TF32.F32.PACK_B R35, R35 ;  /* 0x00000023ff23723e */ /* 0x000fe400024050ff */
[----:B------:R-:W-:Y:S01]  /*5c50*/  F2FP.TF32.F32.PACK_B R37, R37 ;  /* 0x00000025ff25723e */ /* 0x000fe200024050ff */
[----:B------:R0:W-:Y:S01]  /*5c60*/  @P0 STG.E desc[UR36][R8.64+0x40], R5 ;  /* 0x0000400508000986 */ /* 0x0001e2000c101924 */
[----:B------:R-:W-:Y:S02]  /*5c70*/  ISETP.GT.AND P0, PT, R3, RZ, P1 ;  /* 0x000000ff0300720c */ /* 0x000fe40000f04270 */
[----:B------:R-:W-:Y:S02]  /*5c80*/  F2FP.TF32.F32.PACK_B R39, R39 ;  /* 0x00000027ff27723e */ /* 0x000fe400024050ff */
[----:B------:R-:W-:-:S02]  /*5c90*/  F2FP.TF32.F32.PACK_B R41, R41 ;  /* 0x00000029ff29723e */ /* 0x000fc400024050ff */
[----:B------:R-:W-:Y:S02]  /*5ca0*/  F2FP.TF32.F32.PACK_B R43, R43 ;  /* 0x0000002bff2b723e */ /* 0x000fe400024050ff */
[----:B------:R-:W-:Y:S02]  /*5cb0*/  F2FP.TF32.F32.PACK_B R45, R45 ;  /* 0x0000002dff2d723e */ /* 0x000fe400024050ff */
[----:B------:R-:W-:Y:S01]  /*5cc0*/  F2FP.TF32.F32.PACK_B R47, R47 ;  /* 0x0000002fff2f723e */ /* 0x000fe200024050ff */
[----:B0-----:R-:W-:Y:S01]  /*5cd0*/  FMUL R5, R68, R88 ;  /* 0x0000005844057220 */ /* 0x001fe20000400000 */
[----:B------:R-:W-:Y:S01]  /*5ce0*/  F2FP.TF32.F32.PACK_B R49, R49 ;  /* 0x00000031ff31723e */ /* 0x000fe200024050ff */
[----:B------:R-:W-:Y:S01]  /*5cf0*/  @P0 STG.E desc[UR36][R8.64+0x44], R65 ;  /* 0x0000444108000986 */ /* 0x000fe2000c101924 */
[----:B------:R-:W-:Y:S02]  /*5d00*/  ISETP.GT.AND P0, PT, R3, 0x8, P2 ;  /* 0x000000080300780c */ /* 0x000fe40001704270 */
[----:B------:R-:W-:-:S02]  /*5d10*/  ISETP.GT.AND P2, PT, R4, 0x18, PT ;  /* 0x000000180400780c */ /* 0x000fc40003f44270 */
[----:B------:R-:W-:Y:S02]  /*5d20*/  F2FP.TF32.F32.PACK_B R5, R5 ;  /* 0x00000005ff05723e */ /* 0x000fe400024050ff */
[----:B------:R-:W-:Y:S02]  /*5d30*/  F2FP.TF32.F32.PACK_B R51, R51 ;  /* 0x00000033ff33723e */ /* 0x000fe400024050ff */
[----:B------:R-:W-:Y:S02]  /*5d40*/  F2FP.TF32.F32.PACK_B R53, R53 ;  /* 0x00000035ff35723e */ /* 0x000fe400024050ff */
[----:B------:R-:W-:-:S03]  /*5d50*/  F2FP.TF32.F32.PACK_B R55, R55 ;  /* 0x00000037ff37723e */ /* 0x000fc600024050ff */
[----:B------:R0:W-:Y:S01]  /*5d60*/  @P0 STG.E desc[UR36][R10.64+0x40], R13 ;  /* 0x0000400d0a000986 */ /* 0x0001e2000c101924 */
[----:B------:R-:W-:Y:S02]  /*5d70*/  ISETP.GT.AND P0, PT, R3, 0x8, P1 ;  /* 0x000000080300780c */ /* 0x000fe40000f04270 */
[----:B------:R-:W-:Y:S01]  /*5d80*/  ISETP.GT.AND P1, PT, R4, 0x19, PT ;  /* 0x000000190400780c */ /* 0x000fe20003f24270 */
[----:B0-----:R-:W-:-:S10]  /*5d90*/  FMUL R13, R70, R88 ;  /* 0x00000058460d7220 */ /* 0x001fd40000400000 */
[----:B------:R-:W-:Y:S01]  /*5da0*/  @P0 STG.E desc[UR36][R10.64+0x44], R67 ;  /* 0x000044430a000986 */ /* 0x000fe2000c101924 */
[----:B------:R-:W-:Y:S02]  /*5db0*/  ISETP.GT.AND P0, PT, R3, RZ, P2 ;  /* 0x000000ff0300720c */ /* 0x000fe40001704270 */
[----:B------:R-:W-:-:S11]  /*5dc0*/  F2FP.TF32.F32.PACK_B R13, R13 ;  /* 0x0000000dff0d723e */ /* 0x000fd600024050ff */
[----:B------:R0:W-:Y:S01]  /*5dd0*/  @P0 STG.E desc[UR36][R8.64+0x60], R5 ;  /* 0x0000600508000986 */ /* 0x0001e2000c101924 */
[----:B------:R-:W-:Y:S01]  /*5de0*/  ISETP.GT.AND P0, PT, R3, RZ, P1 ;  /* 0x000000ff0300720c */ /* 0x000fe20000f04270 */
[----:B0-----:R-:W-:-:S12]  /*5df0*/  FMUL R5, R72, R88 ;  /* 0x0000005848057220 */ /* 0x001fd80000400000 */
[----:B------:R-:W-:Y:S01]  /*5e00*/  @P0 STG.E desc[UR36][R8.64+0x64], R69 ;  /* 0x0000644508000986 */ /* 0x000fe2000c101924 */
[----:B------:R-:W-:Y:S02]  /*5e10*/  ISETP.GT.AND P0, PT, R3, 0x8, P2 ;  /* 0x000000080300780c */ /* 0x000fe40001704270 */
[----:B------:R-:W-:Y:S02]  /*5e20*/  ISETP.GT.AND P2, PT, R4, 0x20, PT ;  /* 0x000000200400780c */ /* 0x000fe40003f44270 */
[----:B------:R-:W-:-:S09]  /*5e30*/  F2FP.TF32.F32.PACK_B R5, R5 ;  /* 0x00000005ff05723e */ /* 0x000fd200024050ff */
        /* <DEDUP_REMOVED lines=12> */
[----:B------:R-:W-:Y:S02]  /*5f00*/  F2FP.TF32.F32.PACK_B R5, R5 ;  /* 0x00000005ff05723e */ /* 0x000fe400024050ff */
[----:B------:R-:W-:-:S09]  /*5f10*/  ISETP.GT.AND P2, PT, R4, 0x38, PT ;  /* 0x000000380400780c */ /* 0x000fd20003f44270 */
        /* <DEDUP_REMOVED lines=12> */
[----:B------:R-:W-:-:S11]  /*5fe0*/  F2FP.TF32.F32.PACK_B R5, R5 ;  /* 0x00000005ff05723e */ /* 0x000fd600024050ff */
[----:B------:R0:W-:Y:S01]  /*5ff0*/  @P0 STG.E desc[UR36][R10.64+0xa0], R13 ;  /* 0x0000a00d0a000986 */ /* 0x0001e2000c101924 */
[----:B------:R-:W-:Y:S01]  /*6000*/  ISETP.GT.AND P0, PT, R3, 0x8, P4 ;  /* 0x000000080300780c */ /* 0x000fe20002704270 */
[----:B0-----:R-:W-:-:S12]  /*6010*/  FMUL R13, R82, R88 ;  /* 0x00000058520d7220 */ /* 0x001fd80000400000 */
[----:B------:R-:W-:Y:S01]  /*6020*/  @P0 STG.E desc[UR36][R10.64+0xa4], R79 ;  /* 0x0000a44f0a000986 */ /* 0x000fe2000c101924 */
[----:B------:R-:W-:Y:S02]  /*6030*/  ISETP.GT.AND P0, PT, R4, 0x30, PT ;  /* 0x000000300400780c */ /* 0x000fe40003f04270 */
[----:B------:R-:W-:Y:S02]  /*6040*/  F2FP.TF32.F32.PACK_B R13, R13 ;  /* 0x0000000dff0d723e */ /* 0x000fe400024050ff */
[----:B------:R-:W-:-:S13]  /*6050*/  ISETP.GT.AND P1, PT, R3, RZ, P0 ;  /* 0x000000ff0300720c */ /* 0x000fda0000724270 */
[----:B------:R0:W-:Y:S01]  /*6060*/  @P1 STG.E desc[UR36][R8.64+0xc0], R5 ;  /* 0x0000c00508001986 */ /* 0x0001e2000c101924 */
[----:B------:R-:W-:Y:S01]  /*6070*/  ISETP.GT.AND P1, PT, R3, RZ, P3 ;  /* 0x000000ff0300720c */ /* 0x000fe20001f24270 */
[----:B0-----:R-:W-:-:S12]  /*6080*/  FMUL R5, R84, R88 ;  /* 0x0000005854057220 */ /* 0x001fd80000400000 */
[----:B------:R-:W-:Y:S01]  /*6090*/  @P1 STG.E desc[UR36][R8.64+0xc4], R81 ;  /* 0x0000c45108001986 */ /* 0x000fe2000c101924 */
[----:B------:R-:W-:Y:S02]  /*60a0*/  ISETP.GT.AND P1, PT, R3, 0x8, P0 ;  /* 0x000000080300780c */ /* 0x000fe40000724270 */
[----:B------:R-:W-:-:S11]  /*60b0*/  F2FP.TF32.F32.PACK_B R5, R5 ;  /* 0x00000005ff05723e */ /* 0x000fd600024050ff */
[----:B------:R0:W-:Y:S01]  /*60c0*/  @P1 STG.E desc[UR36][R10.64+0xc0], R13 ;  /* 0x0000c00d0a001986 */ /* 0x0001e2000c101924 */
[----:B------:R-:W-:-:S13]  /*60d0*/  ISETP.GT.AND P1, PT, R3, 0x8, P3 ;  /* 0x000000080300780c */ /* 0x000fda0001f24270 */
[----:B------:R-:W-:Y:S01]  /*60e0*/  @P1 STG.E desc[UR36][R10.64+0xc4], R83 ;  /* 0x0000c4530a001986 */ /* 0x000fe2000c101924 */
[----:B------:R-:W-:-:S05]  /*60f0*/  IADD3 R14, P1, R23, R10, RZ ;  /* 0x0000000a170e7210 */ /* 0x000fca0007f3e0ff */
[----:B------:R-:W-:Y:S01]  /*6100*/  IMAD.X R15, R113, 0x1, R11, P1 ;  /* 0x00000001710f7824 */ /* 0x000fe200008e060b */
[----:B------:R-:W-:-:S13]  /*6110*/  ISETP.GT.AND P1, PT, R3, RZ, P2 ;  /* 0x000000ff0300720c */ /* 0x000fda0001724270 */
[----:B------:R1:W-:Y:S01]  /*6120*/  @P1 STG.E desc[UR36][R8.64+0xe0], R5 ;  /* 0x0000e00508001986 */ /* 0x0003e2000c101924 */
[----:B------:R-:W-:-:S05]  /*6130*/  IADD3 R20, P1, R23, R10, RZ ;  /* 0x0000000a17147210 */ /* 0x000fca0007f3e0ff */
[----:B------:R-:W-:Y:S01]  /*6140*/  IMAD.X R21, R113, 0x1, R11, P1 ;  /* 0x0000000171157824 */ /* 0x000fe200008e060b */
[----:B------:R-:W-:Y:S01]  /*6150*/  IADD3 R12, P1, R23, R8, RZ ;  /* 0x00000008170c7210 */ /* 0x000fe20007f3e0ff */
[----:B------:R-:W-:-:S04]  /*6160*/  FMUL R23, R24, R88 ;  /* 0x0000005818177220 */ /* 0x000fc80000400000 */
[----:B0-----:R-:W-:Y:S01]  /*6170*/  IMAD.X R13, R113, 0x1, R9, P1 ;  /* 0x00000001710d7824 */ /* 0x001fe200008e0609 */
[----:B------:R-:W-:Y:S01]  /*6180*/  ISETP.GT.AND P1, PT, R4, 0x39, PT ;  /* 0x000000390400780c */ /* 0x000fe20003f24270 */
[----:B-1----:R-:W-:Y:S01]  /*6190*/  FMUL R5, R86, R88 ;  /* 0x0000005856057220 */ /* 0x002fe20000400000 */
[----:B------:R-:W-:Y:S02]  /*61a0*/  F2FP.TF32.F32.PACK_B R23, R23 ;  /* 0x00000017ff17723e */ /* 0x000fe400024050ff */
[----:B------:R-:W-:Y:S02]  /*61b0*/  ISETP.GT.AND P6, PT, R3, RZ, P1 ;  /* 0x000000ff0300720c */ /* 0x000fe40000fc4270 */
[----:B------:R-:W-:-:S11]  /*61c0*/  F2FP.TF32.F32.PACK_B R5, R5 ;  /* 0x00000005ff05723e */ /* 0x000fd600024050ff */
[----:B------:R-:W-:Y:S01]  /*61d0*/  @P6 STG.E desc[UR36][R8.64+0xe4], R85 ;  /* 0x0000e45508006986 */ /* 0x000fe2000c101924 */
[----:B------:R-:W-:-:S13]  /*61e0*/  ISETP.GT.AND P6, PT, R3, 0x8, P2 ;  /* 0x000000080300780c */ /* 0x000fda00017c4270 */
[----:B------:R0:W-:Y:S01]  /*61f0*/  @P6 STG.E desc[UR36][R10.64+0xe0], R5 ;  /* 0x0000e0050a006986 */ /* 0x0001e2000c101924 */
[----:B------:R-:W-:Y:S01]  /*6200*/  ISETP.GT.AND P6, PT, R3, 0x8, P1 ;  /* 0x000000080300780c */ /* 0x000fe20000fc4270 */
[----:B0-----:R-:W-:-:S12]  /*6210*/  FMUL R5, R26, R88 ;  /* 0x000000581a057220 */ /* 0x001fd80000400000 */
[----:B------:R0:W-:Y:S01]  /*6220*/  @P6 STG.E desc[UR36][R10.64+0xe4], R87 ;  /* 0x0000e4570a006986 */ /* 0x0001e2000c101924 */
[C---:B------:R-:W-:Y:S02]  /*6230*/  ISETP.GT.AND P6, PT, R3.reuse, 0x80, P5 ;  /* 0x000000800300780c */ /* 0x040fe40002fc4270 */
[----:B------:R-:W-:Y:S02]  /*6240*/  ISETP.GT.AND P5, PT, R3, 0x88, P5 ;  /* 0x000000880300780c */ /* 0x000fe40002fa4270 */
[----:B------:R-:W-:Y:S01]  /*6250*/  F2FP.TF32.F32.PACK_B R5, R5 ;  /* 0x00000005ff05723e */ /* 0x000fe200024050ff */
[----:B0-----:R-:W-:-:S08]  /*6260*/  FMUL R11, R28, R88 ;  /* 0x000000581c0b7220 */ /* 0x001fd00000400000 */
[----:B------:R-:W-:Y:S01]  /*6270*/  @P6 STG.E desc[UR36][R12.64], R23 ;  /* 0x000000170c006986 */ /* 0x000fe2000c101924 */
[----:B------:R-:W-:Y:S02]  /*6280*/  ISETP.GT.AND P6, PT, R4, 0x1, PT ;  /* 0x000000010400780c */ /* 0x000fe40003fc4270 */
[----:B------:R-:W-:Y:S02]  /*6290*/  F2FP.TF32.F32.PACK_B R11, R11 ;  /* 0x0000000bff0b723e */ /* 0x000fe400024050ff */
[----:B------:R-:W-:-:S13]  /*62a0*/  ISETP.GT.AND P6, PT, R3, 0x80, P6 ;  /* 0x000000800300780c */ /* 0x000fda00037c4270 */
[----:B------:R-:W-:Y:S02]  /*62b0*/  @P6 IMAD.MOV.U32 R8, RZ, RZ, R12 ;  /* 0x000000ffff086224 */ /* 0x000fe400078e000c */
[----:B------:R-:W-:-:S05]  /*62c0*/  @P6 IMAD.MOV.U32 R9, RZ, RZ, R13 ;  /* 0x000000ffff096224 */ /* 0x000fca00078e000d */
[----:B------:R-:W-:Y:S01]  /*62d0*/  @P6 STG.E desc[UR36][R8.64+0x4], R25 ;  /* 0x0000041908006986 */ /* 0x000fe2000c101924 */
[----:B------:R-:W-:-:S03]  /*62e0*/  ISETP.GT.AND P6, PT, R4, 0x1, PT ;  /* 0x000000010400780c */ /* 0x000fc60003fc4270 */
[----:B------:R0:W-:Y:S01]  /*62f0*/  @P5 STG.E desc[UR36][R14.64], R5 ;  /* 0x000000050e005986 */ /* 0x0001e2000c101924 */
[----:B------:R-:W-:Y:S02]  /*6300*/  ISETP.GT.AND P5, PT, R3, 0x88, P6 ;  /* 0x000000880300780c */ /* 0x000fe400037a4270 */
[----:B------:R-:W-:Y:S01]  /*6310*/  ISETP.GT.AND P6, PT, R4, 0x8, PT ;  /* 0x000000080400780c */ /* 0x000fe20003fc4270 */
[----:B0-----:R-:W-:-:S10]  /*6320*/  FMUL R5, R30, R88 ;  /* 0x000000581e057220 */ /* 0x001fd40000400000 */
[----:B------:R-:W-:Y:S01]  /*6330*/  @P5 STG.E desc[UR36][R20.64+0x4], R27 ;  /* 0x0000041b14005986 */ /* 0x000fe2000c101924 */
[----:B------:R-:W-:Y:S02]  /*6340*/  ISETP.GT.AND P5, PT, R3, 0x80, P6 ;  /* 0x000000800300780c */ /* 0x000fe400037a4270 */
[----:B------:R-:W-:Y:S02]  /*6350*/  ISETP.GT.AND P6, PT, R4, 0x9, PT ;  /* 0x000000090400780c */ /* 0x000fe40003fc4270 */
[----:B------:R-:W-:-:S09]  /*6360*/  F2FP.TF32.F32.PACK_B R5, R5 ;  /* 0x00000005ff05723e */ /* 0x000fd200024050ff */
[----:B------:R-:W-:Y:S02]  /*6370*/  @P5 IMAD.MOV.U32 R8, RZ, RZ, R12 ;  /* 0x000000ffff085224 */ /* 0x000fe400078e000c */
[----:B------:R-:W-:-:S05]  /*6380*/  @P5 IMAD.MOV.U32 R9, RZ, RZ, R13 ;  /* 0x000000ffff095224 */ /* 0x000fca00078e000d */
[----:B------:R0:W-:Y:S01]  /*6390*/  @P5 STG.E desc[UR36][R8.64+0x20], R11 ;  /* 0x0000200b08005986 */ /* 0x0001e2000c101924 */
[----:B------:R-:W-:Y:S01]  /*63a0*/  ISETP.GT.AND P5, PT, R3, 0x80, P6 ;  /* 0x000000800300780c */ /* 0x000fe200037a4270 */
[----:B0-----:R-:W-:-:S12]  /*63b0*/  FMUL R11, R32, R88 ;  /* 0x00000058200b7220 */ /* 0x001fd80000400000 */
[----:B------:R-:W-:Y:S02]  /*63c0*/  @P5 IMAD.MOV.U32 R8, RZ, RZ, R12 ;  /* 0x000000ffff085224 */ /* 0x000fe400078e000c */
[----:B------:R-:W-:Y:S01]  /*63d0*/  @P5 IMAD.MOV.U32 R9, RZ, RZ, R13 ;  /* 0x000000ffff095224 */ /* 0x000fe200078e000d */
[----:B------:R-:W-:-:S04]  /*63e0*/  F2FP.TF32.F32.PACK_B R11, R11 ;  /* 0x0000000bff0b723e */ /* 0x000fc800024050ff */
[----:B------:R-:W-:Y:S01]  /*63f0*/  @P5 STG.E desc[UR36][R8.64+0x24], R29 ;  /* 0x0000241d08005986 */ /* 0x000fe2000c101924 */
[----:B------:R-:W-:-:S04]  /*6400*/  ISETP.GT.AND P5, PT, R4, 0x8, PT ;  /* 0x000000080400780c */ /* 0x000fc80003fa4270 */
[----:B------:R-:W-:-:S13]  /*6410*/  ISETP.GT.AND P5, PT, R3, 0x88, P5 ;  /* 0x000000880300780c */ /* 0x000fda0002fa4270 */
        /* <DEDUP_REMOVED lines=54> */
[----:B------:R0:W-:Y:S01]  /*6780*/  @P5 STG.E desc[UR36][R8.64+0x84], R41 ;  /* 0x0000842908005986 */ /* 0x0001e2000c101924 */
[----:B------:R-:W-:-:S04]  /*6790*/  ISETP.GT.AND P5, PT, R4, 0x20, PT ;  /* 0x000000200400780c */ /* 0x000fc80003fa4270 */
[----:B------:R-:W-:Y:S01]  /*67a0*/  ISETP.GT.AND P5, PT, R3, 0x88, P5 ;  /* 0x000000880300780c */ /* 0x000fe20002fa4270 */
[----:B0-----:R-:W-:-:S05]  /*67b0*/  FMUL R9, R44, R88 ;  /* 0x000000582c097220 */ /* 0x001fca0000400000 */
[----:B------:R-:W-:-:S07]  /*67c0*/  F2FP.TF32.F32.PACK_B R9, R9 ;  /* 0x00000009ff09723e */ /* 0x000fce00024050ff */
[----:B------:R0:W-:Y:S01]  /*67d0*/  @P5 STG.E desc[UR36][R6.64+0x80], R5 ;  /* 0x0000800506005986 */ /* 0x0001e2000c101924 */
[----:B------:R-:W-:Y:S02]  /*67e0*/  ISETP.GT.AND P5, PT, R3, 0x88, P6 ;  /* 0x000000880300780c */ /* 0x000fe400037a4270 */
[----:B------:R-:W-:-:S11]  /*67f0*/  ISETP.GT.AND P6, PT, R4, 0x28, PT ;  /* 0x000000280400780c */ /* 0x000fd60003fc4270 */
[----:B------:R-:W-:Y:S01]  /*6800*/  @P5 STG.E desc[UR36][R6.64+0x84], R43 ;  /* 0x0000842b06005986 */ /* 0x000fe2000c101924 */
[----:B------:R-:W-:-:S13]  /*6810*/  ISETP.GT.AND P5, PT, R3, 0x80, P6 ;  /* 0x000000800300780c */ /* 0x000fda00037a4270 */
[----:B------:R-:W-:Y:S02]  /*6820*/  @P5 IMAD.MOV.U32 R4, RZ, RZ, R12 ;  /* 0x000000ffff045224 */ /* 0x000fe400078e000c */
[----:B0-----:R-:W-:-:S05]  /*6830*/  @P5 IMAD.MOV.U32 R5, RZ, RZ, R13 ;  /* 0x000000ffff055224 */ /* 0x001fca00078e000d */
[----:B------:R0:W-:Y:S01]  /*6840*/  @P5 STG.E desc[UR36][R4.64+0xa0], R9 ;  /* 0x0000a00904005986 */ /* 0x0001e2000c101924 */
[C---:B------:R-:W-:Y:S02]  /*6850*/  ISETP.GT.AND P5, PT, R3.reuse, 0x80, P4 ;  /* 0x000000800300780c */ /* 0x040fe400027a4270 */
[----:B------:R-:W-:Y:S01]  /*6860*/  ISETP.GT.AND P4, PT, R3, 0x88, P4 ;  /* 0x000000880300780c */ /* 0x000fe20002784270 */
[----:B0-----:R-:W-:-:S10]  /*6870*/  FMUL R9, R48, R88 ;  /* 0x0000005830097220 */ /* 0x001fd40000400000 */
[----:B------:R-:W-:Y:S02]  /*6880*/  @P5 IMAD.MOV.U32 R4, RZ, RZ, R12 ;  /* 0x000000ffff045224 */ /* 0x000fe400078e000c */
[----:B------:R-:W-:Y:S01]  /*6890*/  @P5 IMAD.MOV.U32 R5, RZ, RZ, R13 ;  /* 0x000000ffff055224 */ /* 0x000fe200078e000d */
[----:B------:R-:W-:-:S04]  /*68a0*/  F2FP.TF32.F32.PACK_B R9, R9 ;  /* 0x00000009ff09723e */ /* 0x000fc800024050ff */
[----:B------:R0:W-:Y:S01]  /*68b0*/  @P5 STG.E desc[UR36][R4.64+0xa4], R45 ;  /* 0x0000a42d04005986 */ /* 0x0001e2000c101924 */
[----:B------:R-:W-:-:S13]  /*68c0*/  ISETP.GT.AND P5, PT, R3, 0x88, P6 ;  /* 0x000000880300780c */ /* 0x000fda00037a4270 */
[----:B0-----:R-:W-:Y:S02]  /*68d0*/  @P5 IMAD.MOV.U32 R4, RZ, RZ, R6 ;  /* 0x000000ffff045224 */ /* 0x001fe400078e0006 */
[----:B------:R-:W-:-:S05]  /*68e0*/  @P5 IMAD.MOV.U32 R5, RZ, RZ, R7 ;  /* 0x000000ffff055224 */ /* 0x000fca00078e0007 */
[----:B------:R0:W-:Y:S02]  /*68f0*/  @P5 STG.E desc[UR36][R4.64+0xa0], R11 ;  /* 0x0000a00b04005986 */ /* 0x0001e4000c101924 */
[----:B0-----:R-:W-:Y:S02]  /*6900*/  @P4 IMAD.MOV.U32 R4, RZ, RZ, R6 ;  /* 0x000000ffff044224 */ /* 0x001fe400078e0006 */
[----:B------:R-:W-:Y:S01]  /*6910*/  FMUL R11, R50, R88 ;  /* 0x00000058320b7220 */ /* 0x000fe20000400000 */
[----:B------:R-:W-:-:S04]  /*6920*/  @P4 IMAD.MOV.U32 R5, RZ, RZ, R7 ;  /* 0x000000ffff054224 */ /* 0x000fc800078e0007 */
[----:B------:R-:W-:Y:S01]  /*6930*/  F2FP.TF32.F32.PACK_B R11, R11 ;  /* 0x0000000bff0b723e */ /* 0x000fe200024050ff */
[----:B------:R0:W-:Y:S01]  /*6940*/  @P4 STG.E desc[UR36][R4.64+0xa4], R47 ;  /* 0x0000a42f04004986 */ /* 0x0001e2000c101924 */
[C---:B------:R-:W-:Y:S02]  /*6950*/  ISETP.GT.AND P4, PT, R3.reuse, 0x80, P0 ;  /* 0x000000800300780c */ /* 0x040fe40000784270 */
[----:B------:R-:W-:-:S11]  /*6960*/  ISETP.GT.AND P0, PT, R3, 0x88, P0 ;  /* 0x000000880300780c */ /* 0x000fd60000704270 */
[----:B0-----:R-:W-:Y:S02]  /*6970*/  @P4 IMAD.MOV.U32 R4, RZ, RZ, R12 ;  /* 0x000000ffff044224 */ /* 0x001fe400078e000c */
[----:B------:R-:W-:-:S05]  /*6980*/  @P4 IMAD.MOV.U32 R5, RZ, RZ, R13 ;  /* 0x000000ffff054224 */ /* 0x000fca00078e000d */
        /* <DEDUP_REMOVED lines=8> */
[C---:B------:R-:W-:Y:S02]  /*6a10*/  ISETP.GT.AND P4, PT, R3.reuse, 0x80, P2 ;  /* 0x000000800300780c */ /* 0x040fe40001784270 */
[----:B------:R-:W-:Y:S01]  /*6a20*/  ISETP.GT.AND P2, PT, R3, 0x88, P2 ;  /* 0x000000880300780c */ /* 0x000fe20001744270 */
[----:B0-----:R-:W-:Y:S02]  /*6a30*/  @P0 IMAD.MOV.U32 R4, RZ, RZ, R6 ;  /* 0x000000ffff040224 */ /* 0x001fe400078e0006 */
[----:B------:R-:W-:-:S05]  /*6a40*/  @P0 IMAD.MOV.U32 R5, RZ, RZ, R7 ;  /* 0x000000ffff050224 */ /* 0x000fca00078e0007 */
[----:B------:R0:W-:Y:S01]  /*6a50*/  @P0 STG.E desc[UR36][R4.64+0xc0], R11 ;  /* 0x0000c00b04000986 */ /* 0x0001e2000c101924 */
[C---:B------:R-:W-:Y:S02]  /*6a60*/  ISETP.GT.AND P0, PT, R3.reuse, 0x80, P1 ;  /* 0x000000800300780c */ /* 0x040fe40000f04270 */
[----:B------:R-:W-:Y:S01]  /*6a70*/  ISETP.GT.AND P1, PT, R3, 0x88, P1 ;  /* 0x000000880300780c */ /* 0x000fe20000f24270 */
[----:B------:R-:W-:-:S05]  /*6a80*/  FMUL R3, R52, R88 ;  /* 0x0000005834037220 */ /* 0x000fca0000400000 */
[----:B------:R-:W-:Y:S01]  /*6a90*/  F2FP.TF32.F32.PACK_B R3, R3 ;  /* 0x00000003ff03723e */ /* 0x000fe200024050ff */
[----:B0-----:R-:W-:Y:S02]  /*6aa0*/  @P3 IMAD.MOV.U32 R4, RZ, RZ, R6 ;  /* 0x000000ffff043224 */ /* 0x001fe400078e0006 */
[----:B------:R-:W-:-:S05]  /*6ab0*/  @P3 IMAD.MOV.U32 R5, RZ, RZ, R7 ;  /* 0x000000ffff053224 */ /* 0x000fca00078e0007 */
[----:B------:R0:W-:Y:S02]  /*6ac0*/  @P3 STG.E desc[UR36][R4.64+0xc4], R51 ;  /* 0x0000c43304003986 */ /* 0x0001e4000c101924 */
[----:B0-----:R-:W-:Y:S02]  /*6ad0*/  @P4 IMAD.MOV.U32 R4, RZ, RZ, R12 ;  /* 0x000000ffff044224 */ /* 0x001fe400078e000c */
[----:B------:R-:W-:-:S05]  /*6ae0*/  @P4 IMAD.MOV.U32 R5, RZ, RZ, R13 ;  /* 0x000000ffff054224 */ /* 0x000fca00078e000d */
[----:B------:R0:W-:Y:S04]  /*6af0*/  @P4 STG.E desc[UR36][R4.64+0xe0], R3 ;  /* 0x0000e00304004986 */ /* 0x0001e8000c101924 */
[----:B------:R1:W-:Y:S01]  /*6b00*/  @P0 STG.E desc[UR36][R12.64+0xe4], R53 ;  /* 0x0000e4350c000986 */ /* 0x0003e2000c101924 */
[----:B0-----:R-:W-:Y:S02]  /*6b10*/  @P2 IMAD.MOV.U32 R4, RZ, RZ, R6 ;  /* 0x000000ffff042224 */ /* 0x001fe400078e0006 */
[----:B------:R-:W-:-:S05]  /*6b20*/  @P2 IMAD.MOV.U32 R5, RZ, RZ, R7 ;  /* 0x000000ffff052224 */ /* 0x000fca00078e0007 */
[----:B------:R1:W-:Y:S04]  /*6b30*/  @P2 STG.E desc[UR36][R4.64+0xe0], R9 ;  /* 0x0000e00904002986 */ /* 0x0003e8000c101924 */
[----:B------:R1:W-:Y:S02]  /*6b40*/  @P1 STG.E desc[UR36][R6.64+0xe4], R55 ;  /* 0x0000e43706001986 */ /* 0x0003e4000c101924 */
.L_x_158:
[----:B------:R-:W-:Y:S05]  /*6b50*/  BSYNC B0 ;  /* 0x0000000000007941 */ /* 0x000fea0003800000 */
.L_x_34:
[----:B------:R-:W-:Y:S01]  /*6b60*/  ULDC UR4, c[0x0][0xc] ;  /* 0x0000030000047ab9 */ /* 0x000fe20000000800 */
[----:B------:R-:W-:Y:S01]  /*6b70*/  ULDC UR5, c[0x0][0x10] ;  /* 0x0000040000057ab9 */ /* 0x000fe20000000800 */
[----:B------:R-:W2:Y:S01]  /*6b80*/  LDC R3, c[0x0][0x14] ;  /* 0x00000500ff037b82 */ /* 0x000ea20000000800 */
[----:B------:R-:W-:Y:S01]  /*6b90*/  UIMAD.WIDE.U32 UR4, UR4, UR5, URZ ;  /* 0x00000005040472a5 */ /* 0x000fe2000f8e003f */
[----:B------:R-:W-:Y:S02]  /*6ba0*/  IMAD.MOV.U32 R90, RZ, RZ, -0x1 ;  /* 0xffffffffff5a7424 */ /* 0x000fe400078e00ff */
[----:B------:R-:W-:-:S03]  /*6bb0*/  IMAD.MOV.U32 R23, RZ, RZ, -0x1 ;  /* 0xffffffffff177424 */ /* 0x000fc600078e00ff */
[----:B--2---:R-:W-:-:S04]  /*6bc0*/  IMAD.WIDE.U32 R16, R3, UR4, R16 ;  /* 0x0000000403107c25 */ /* 0x004fc8000f8e0010 */
[----:B------:R-:W-:Y:S01]  /*6bd0*/  IMAD R3, R3, UR5, RZ ;  /* 0x0000000503037c24 */ /* 0x000fe2000f8e02ff */
[----:B------:R-:W-:Y:S02]  /*6be0*/  ULDC.64 UR4, c[0x0][0x650] ;  /* 0x0001940000047ab9 */ /* 0x000fe40000000a00 */
[----:B------:R-:W-:Y:S01]  /*6bf0*/  ISETP.GE.U32.AND P0, PT, R16, UR4, PT ;  /* 0x0000000410007c0c */ /* 0x000fe2000bf06070 */
[--C-:B------:R-:W-:Y:S01]  /*6c00*/  IMAD.IADD R17, R17, 0x1, R3.reuse ;  /* 0x0000000111117824 */ /* 0x100fe200078e0203 */
[----:B------:R-:W-:-:S04]  /*6c10*/  PRMT R3, RZ, 0x7610, R3 ;  /* 0x00007610ff037816 */ /* 0x000fc80000000003 */
[----:B------:R-:W-:-:S13]  /*6c20*/  ISETP.GE.U32.AND.EX P0, PT, R17, UR5, PT, P0 ;  /* 0x0000000511007c0c */ /* 0x000fda000bf06100 */
[----:B------:R-:W-:Y:S05]  /*6c30*/  @P0 BRA `(.L_x_159) ;  /* 0x0000000400640947 */ /* 0x000fea0003800000 */
[----:B-1----:R-:W1:Y:S01]  /*6c40*/  S2R R12, SR_CTAID.X ;  /* 0x00000000000c7919 */ /* 0x002e620000002500 */
[----:B------:R-:W2:Y:S01]  /*6c50*/  LDC.64 R10, c[0x0][0x628] ;  /* 0x00018a00ff0a7b82 */ /* 0x000ea20000000a00 */
[----:B------:R-:W-:Y:S01]  /*6c60*/  ULDC UR4, c[0x0][0x150] ;  /* 0x0000540000047ab9 */ /* 0x000fe20000000800 */
[----:B------:R-:W-:Y:S01]  /*6c70*/  IMAD.MOV.U32 R8, RZ, RZ, R16 ;  /* 0x000000ffff087224 */ /* 0x000fe200078e0010 */
[----:B------:R-:W1:Y:S01]  /*6c80*/  S2R R24, SR_CTAID.Y ;  /* 0x0000000000187919 */ /* 0x000e620000002600 */
[----:B0-----:R-:W-:-:S04]  /*6c90*/  IMAD.MOV.U32 R9, RZ, RZ, R17 ;  /* 0x000000ffff097224 */ /* 0x001fc800078e0011 */
[----:B------:R-:W0:Y:S08]  /*6ca0*/  LDC R21, c[0x0][0x144] ;  /* 0x00005100ff157b82 */ /* 0x000e300000000800 */
[----:B------:R-:W0:Y:S08]  /*6cb0*/  LDC R0, c[0x0][0x630] ;  /* 0x00018c00ff007b82 */ /* 0x000e300000000800 */
[----:B----4-:R-:W4:Y:S01]  /*6cc0*/  LDC.64 R14, c[0x0][0x620] ;  /* 0x00018800ff0e7b82 */ /* 0x010f220000000a00 */
[----:B--2---:R-:W-:-:S04]  /*6cd0*/  ISETP.NE.U32.AND P0, PT, R10, RZ, PT ;  /* 0x000000ff0a00720c */ /* 0x004fc80003f05070 */
[----:B------:R-:W-:Y:S02]  /*6ce0*/  ISETP.NE.AND.EX P0, PT, R11, RZ, PT, P0 ;  /* 0x000000ff0b00720c */ /* 0x000fe40003f05300 */
[----:B-1----:R-:W-:-:S05]  /*6cf0*/  I2FP.F32.U32 R3, R12 ;  /* 0x0000000c00037245 */ /* 0x002fca0000201000 */
[----:B------:R-:W-:-:S04]  /*6d00*/  FMUL R3, R3, UR4 ;  /* 0x0000000403037c20 */ /* 0x000fc80008400000 */
[----:B------:R1:W2:Y:S02]  /*6d10*/  F2I.U32.TRUNC.NTZ R20, R3 ;  /* 0x0000000300147305 */ /* 0x0002a4000020f000 */
[----:B0-----:R-:W-:Y:S05]  /*6d20*/  @!P0 BRA `(.L_x_160) ;  /* 0x0000000000288947 */ /* 0x001fea0003800000 */
[----:B-1----:R-:W0:Y:S02]  /*6d30*/  LDC R3, c[0x0][0x634] ;  /* 0x00018d00ff037b82 */ /* 0x002e240000000800 */
        /* <DEDUP_REMOVED lines=9> */
.L_x_160:
[----:B------:R-:W0:Y:S01]  /*6dd0*/  LDC.64 R28, c[0x0][0x640] ;  /* 0x00019000ff1c7b82 */ /* 0x000e220000000a00 */
[-CC-:B------:R-:W-:Y:S01]  /*6de0*/  SHF.R.U64 R23, R8, R0.reuse, R9.reuse ;  /* 0x0000000008177219 */ /* 0x180fe20000001209 */
[----:B--2---:R-:W-:Y:S01]  /*6df0*/  IMAD.MOV R20, RZ, RZ, -R20 ;  /* 0x000000ffff147224 */ /* 0x004fe200078e0a14 */
[----:B------:R-:W-:Y:S01]  /*6e00*/  SHF.R.U32.HI R0, RZ, R0, R9 ;  /* 0x00000000ff007219 */ /* 0x000fe20000011609 */
[----:B------:R-:W-:Y:S01]  /*6e10*/  ULDC UR4, c[0x0][0x154] ;  /* 0x0000550000047ab9 */ /* 0x000fe20000000800 */
[----:B-1----:R-:W-:Y:S01]  /*6e20*/  IADD3 R3, P0, RZ, -R23, RZ ;  /* 0x80000017ff037210 */ /* 0x002fe20007f1e0ff */
[----:B------:R-:W-:Y:S02]  /*6e30*/  IMAD R21, R21, R20, R12 ;  /* 0x0000001415157224 */ /* 0x000fe400078e020c */
[----:B------:R-:W1:Y:S01]  /*6e40*/  LDC R6, c[0x0][0x618] ;  /* 0x00018600ff067b82 */ /* 0x000e620000000800 */
[----:B------:R-:W-:Y:S02]  /*6e50*/  IMAD.MOV.U32 R7, RZ, RZ, 0x1 ;  /* 0x00000001ff077424 */ /* 0x000fe400078e00ff */
[----:B------:R-:W-:-:S04]  /*6e60*/  IMAD.X R5, RZ, RZ, ~R0, P0 ;  /* 0x000000ffff057224 */ /* 0x000fc800000e0e00 */
[-C--:B----4-:R-:W-:Y:S01]  /*6e70*/  IMAD R0, R5, R14.reuse, RZ ;  /* 0x0000000e05007224 */ /* 0x090fe200078e02ff */
[----:B------:R-:W2:Y:S01]  /*6e80*/  LDC R8, c[0x0][0x608] ;  /* 0x00018200ff087b82 */ /* 0x000ea20000000800 */
[----:B------:R-:W-:-:S04]  /*6e90*/  IMAD.WIDE.U32 R4, R3, R14, R16 ;  /* 0x0000000e03047225 */ /* 0x000fc800078e0010 */
[----:B------:R-:W-:Y:S01]  /*6ea0*/  IMAD R3, R3, R15, R0 ;  /* 0x0000000f03037224 */ /* 0x000fe200078e0200 */
[----:B------:R-:W-:Y:S02]  /*6eb0*/  I2FP.F32.U32 R0, R24 ;  /* 0x0000001800007245 */ /* 0x000fe40000201000 */
[----:B------:R-:W4:Y:S01]  /*6ec0*/  LDC R26, c[0x0][0x658] ;  /* 0x00019600ff1a7b82 */ /* 0x000f220000000800 */
[----:B------:R-:W-:Y:S01]  /*6ed0*/  IMAD.IADD R3, R5, 0x1, R3 ;  /* 0x0000000105037824 */ /* 0x000fe200078e0203 */
[----:B0-----:R-:W-:Y:S01]  /*6ee0*/  ISETP.NE.U32.AND P0, PT, R28, RZ, PT ;  /* 0x000000ff1c00720c */ /* 0x001fe20003f05070 */
[----:B------:R-:W-:Y:S01]  /*6ef0*/  FMUL R0, R0, UR4 ;  /* 0x0000000400007c20 */ /* 0x000fe20008400000 */
[----:B------:R-:W-:Y:S02]  /*6f00*/  IMAD.MOV.U32 R5, RZ, RZ, -0x1 ;  /* 0xffffffffff057424 */ /* 0x000fe400078e00ff */
[----:B------:R-:W-:Y:S01]  /*6f10*/  ISETP.NE.AND.EX P0, PT, R29, RZ, PT, P0 ;  /* 0x000000ff1d00720c */ /* 0x000fe20003f05300 */
[----:B------:R0:W0:Y:S01]  /*6f20*/  F2I.U32.TRUNC.NTZ R13, R0 ;  /* 0x00000000000d7305 */ /* 0x000022000020f000 */
[----:B------:R-:W0:Y:S01]  /*6f30*/  LDC R15, c[0x0][0x148] ;  /* 0x00005200ff0f7b82 */ /* 0x000e220000000800 */
[----:B-1----:R-:W-:-:S02]  /*6f40*/  SHF.R.U64 R12, R4, R6, R3 ;  /* 0x00000006040c7219 */ /* 0x002fc40000001203 */
[----:B------:R-:W-:-:S05]  /*6f50*/  SHF.R.U32.HI R3, RZ, R6, R3 ;  /* 0x00000006ff037219 */ /* 0x000fca0000011603 */
[----:B------:R-:W1:Y:S01]  /*6f60*/  LDC R20, c[0x0][0x600] ;  /* 0x00018000ff147b82 */ /* 0x000e620000000800 */
[-CC-:B--2---:R-:W-:Y:S02]  /*6f70*/  SHF.R.U64 R10, R12, R8.reuse, R3.reuse ;  /* 0x000000080c0a7219 */ /* 0x184fe40000001203 */
[----:B------:R-:W-:-:S05]  /*6f80*/  SHF.R.U32.HI R3, RZ, R8, R3 ;  /* 0x00000008ff037219 */ /* 0x000fca0000011603 */
[----:B------:R-:W2:Y:S01]  /*6f90*/  LDC R27, c[0x0][0x648] ;  /* 0x00019200ff1b7b82 */ /* 0x000ea20000000800 */
[-C--:B----4-:R-:W-:Y:S02]  /*6fa0*/  SHF.L.U32 R4, R5, R26.reuse, RZ ;  /* 0x0000001a05047219 */ /* 0x090fe400000006ff */
[-CC-:B------:R-:W-:Y:S02]  /*6fb0*/  SHF.R.U64 R14, R10, R26.reuse, R3.reuse ;  /* 0x0000001a0a0e7219 */ /* 0x180fe40000001203 */
[----:B------:R-:W-:Y:S02]  /*6fc0*/  SHF.R.U32.HI R5, RZ, R26, R3 ;  /* 0x0000001aff057219 */ /* 0x000fe40000011603 */
[----:B------:R-:W-:Y:S01]  /*6fd0*/  LOP3.LUT R25, RZ, R4, RZ, 0x33, !PT ;  /* 0x00000004ff197212 */ /* 0x000fe200078e33ff */
[----:B------:R-:W4:Y:S01]  /*6fe0*/  LDC R30, c[0x0][0x638] ;  /* 0x00018e00ff1e7b82 */ /* 0x000f220000000800 */
[----:B------:R-:W-:Y:S01]  /*6ff0*/  SHF.L.U32 R26, R7, R26, RZ ;  /* 0x0000001a071a7219 */ /* 0x000fe200000006ff */
[----:B------:R-:W-:-:S06]  /*7000*/  IMAD.MOV.U32 R4, RZ, RZ, R14 ;  /* 0x000000ffff047224 */ /* 0x000fcc00078e000e */
[----:B------:R-:W0:Y:S01]  /*7010*/  LDC R31, c[0x0][0x610] ;  /* 0x00018400ff1f7b82 */ /* 0x000e220000000800 */
[----:B------:R-:W-:Y:S05]  /*7020*/  @!P0 BRA `(.L_x_161) ;  /* 0x0000000000288947 */ /* 0x000fea0003800000 */
[----:B------:R-:W3:Y:S02]  /*7030*/  LDC R3, c[0x0][0x64c] ;  /* 0x00019300ff037b82 */ /* 0x000ee40000000800 */
[----:B---3--:R-:W-:-:S05]  /*7040*/  IADD3 R3, P0, R14, R3, RZ ;  /* 0x000000030e037210 */ /* 0x008fca0007f1e0ff */
        /* <DEDUP_REMOVED lines=8> */
.L_x_161:
[----:B------:R-:W-:Y:S01]  /*70d0*/  ISETP.NE.AND P0, PT, R2, 0x1, PT ;  /* 0x000000010200780c */ /* 0x000fe20003f05270 */
[----:B-1----:R-:W-:Y:S01]  /*70e0*/  VIADD R7, R20, 0xffffffff ;  /* 0xffffffff14077836 */ /* 0x002fe20000000000 */
[----:B0-2---:R-:W-:Y:S01]  /*70f0*/  SHF.R.U64 R0, R4, R27, R5 ;  /* 0x0000001b04007219 */ /* 0x005fe20000001205 */
[----:B------:R-:W-:Y:S01]  /*7100*/  IMAD.MOV R13, RZ, RZ, -R13 ;  /* 0x000000ffff0d7224 */ /* 0x000fe200078e0a0d */
[----:B------:R-:W-:Y:S01]  /*7110*/  LOP3.LUT R5, R10, R25, RZ, 0xc0, !PT ;  /* 0x000000190a057212 */ /* 0x000fe200078ec0ff */
[----:B------:R-:W-:Y:S01]  /*7120*/  IMAD.MOV.U32 R4, RZ, RZ, 0x1 ;  /* 0x00000001ff047424 */ /* 0x000fe200078e00ff */
[----:B------:R-:W-:Y:S01]  /*7130*/  LOP3.LUT R12, R12, R7, RZ, 0xc0, !PT ;  /* 0x000000070c0c7212 */ /* 0x000fe200078ec0ff */
[----:B------:R-:W-:Y:S02]  /*7140*/  IMAD.MOV R3, RZ, RZ, -R0 ;  /* 0x000000ffff037224 */ /* 0x000fe400078e0a00 */
[----:B------:R-:W-:Y:S02]  /*7150*/  IMAD R0, R26, R0, R5 ;  /* 0x000000001a007224 */ /* 0x000fe400078e0205 */
[----:B----4-:R-:W-:-:S02]  /*7160*/  IMAD R3, R3, R30, R14 ;  /* 0x0000001e03037224 */ /* 0x010fc400078e020e */
[----:B------:R-:W-:Y:S02]  /*7170*/  @P0 IMAD R21, R15, R13, R24 ;  /* 0x0000000d0f150224 */ /* 0x000fe400078e0218 */
[----:B------:R-:W-:Y:S01]  /*7180*/  IMAD R5, R3, R20, R12 ;  /* 0x0000001403057224 */ /* 0x000fe200078e020c */
[----:B------:R-:W-:Y:S01]  /*7190*/  PRMT R3, R4, 0x7610, R3 ;  /* 0x0000761004037816 */ /* 0x000fe20000000003 */
[----:B------:R-:W-:-:S05]  /*71a0*/  IMAD R0, R0, R31, R21 ;  /* 0x0000001f00007224 */ /* 0x000fca00078e0215 */
[----:B------:R-:W-:Y:S02]  /*71b0*/  SEL R90, R5, R0, !P0 ;  /* 0x00000000055a7207 */ /* 0x000fe40004000000 */
[----:B------:R-:W-:-:S07]  /*71c0*/  SEL R0, R0, R5, !P0 ;  /* 0x0000000500007207 */ /* 0x000fce0004000000 */
.L_x_159:
[----:B------:R-:W-:Y:S01]  /*71d0*/  LOP3.LUT P0, RZ, R3, 0xff, RZ, 0xc0, !PT ;  /* 0x000000ff03ff7812 */ /* 0x000fe2000780c0ff */
[----:B------:R-:W-:-:S12]  /*71e0*/  IMAD.MOV.U32 R92, RZ, RZ, R0 ;  /* 0x000000ffff5c7224 */ /* 0x000fd800078e0000 */
[----:B------:R-:W-:Y:S05]  /*71f0*/  @P0 BRA `(.L_x_162) ;  /* 0xffffff9c00f00947 */ /* 0x000fea000383ffff */
[----:B------:R-:W-:Y:S05]  /*7200*/  EXIT ;  /* 0x000000000000794d */ /* 0x000fea0003800000 */
.L_x_7:
[----:B0-----:R-:W-:Y:S01]  /*7210*/  ULDC.64 UR4, c[0x0][0x650] ;  /* 0x0001940000047ab9 */ /* 0x001fe20000000a00 */
        /* <DEDUP_REMOVED lines=25> */
.L_x_164:
[----:B------:R-:W0:Y:S01]  /*73b0*/  LDC.64 R28, c[0x0][0x640] ;  /* 0x00019000ff1c7b82 */ /* 0x000e220000000a00 */
[-CC-:B------:R-:W-:Y:S01]  /*73c0*/  SHF.R.U64 R22, R12, R6.reuse, R13.reuse ;  /* 0x000000060c167219 */ /* 0x180fe2000000120d */
[----:B------:R-:W-:Y:S01]  /*73d0*/  IMAD.MOV.U32 R30, RZ, RZ, 0x1 ;  /* 0x00000001ff1e7424 */ /* 0x000fe200078e00ff */
[----:B------:R-:W-:Y:S02]  /*73e0*/  SHF.R.U32.HI R6, RZ, R6, R13 ;  /* 0x00000006ff067219 */ /* 0x000fe4000001160d */
        /* <DEDUP_REMOVED lines=8> */
[----:B------:R-:W-:Y:S01]  /*7470*/  IMAD.IADD R9, R9, 0x1, R11 ;  /* 0x0000000109097824 */ /* 0x000fe200078e020b */
[----:B0-----:R-:W-:-:S04]  /*7480*/  ISETP.NE.U32.AND P0, PT, R28, RZ, PT ;  /* 0x000000ff1c00720c */ /* 0x001fc80003f05070 */
[----:B------:R-:W-:Y:S02]  /*7490*/  ISETP.NE.AND.EX P0, PT, R29, RZ, PT, P0 ;  /* 0x000000ff1d00720c */ /* 0x000fe40003f05300 */
[----:B------:R-:W0:Y:S01]  /*74a0*/  LDC R20, c[0x0][0x600] ;  /* 0x00018000ff147b82 */ /* 0x000e220000000800 */
[-CC-:B-1----:R-:W-:Y:S01]  /*74b0*/  SHF.R.U64 R14, R8, R10.reuse, R9.reuse ;  /* 0x0000000a080e7219 */ /* 0x182fe20000001209 */
[----:B------:R-:W-:Y:S01]  /*74c0*/  IMAD.MOV.U32 R8, RZ, RZ, -0x1 ;  /* 0xffffffffff087424 */ /* 0x000fe200078e00ff */
[----:B------:R-:W-:-:S05]  /*74d0*/  SHF.R.U32.HI R9, RZ, R10, R9 ;  /* 0x0000000aff097219 */ /* 0x000fca0000011609 */
[----:B------:R-:W1:Y:S01]  /*74e0*/  LDC R24, c[0x0][0x648] ;  /* 0x00019200ff187b82 */ /* 0x000e620000000800 */
[-CC-:B--2---:R-:W-:Y:S02]  /*74f0*/  SHF.R.U64 R23, R14, R12.reuse, R9.reuse ;  /* 0x0000000c0e177219 */ /* 0x184fe40000001209 */
[----:B------:R-:W-:-:S05]  /*7500*/  SHF.R.U32.HI R6, RZ, R12, R9 ;  /* 0x0000000cff067219 */ /* 0x000fca0000011609 */
[----:B------:R-:W2:Y:S01]  /*7510*/  LDC R26, c[0x0][0x638] ;  /* 0x00018e00ff1a7b82 */ /* 0x000ea20000000800 */
[-C--:B---3--:R-:W-:Y:S02]  /*7520*/  SHF.L.U32 R8, R8, R27.reuse, RZ ;  /* 0x0000001b08087219 */ /* 0x088fe400000006ff */
[-CC-:B------:R-:W-:Y:S02]  /*7530*/  SHF.R.U64 R25, R23, R27.reuse, R6.reuse ;  /* 0x0000001b17197219 */ /* 0x180fe40000001206 */
[----:B------:R-:W-:Y:S02]  /*7540*/  LOP3.LUT R32, RZ, R8, RZ, 0x33, !PT ;  /* 0x00000008ff207212 */ /* 0x000fe400078e33ff */
[----:B------:R-:W-:Y:S01]  /*7550*/  SHF.R.U32.HI R9, RZ, R27, R6 ;  /* 0x0000001bff097219 */ /* 0x000fe20000011606 */
[----:B------:R-:W3:Y:S01]  /*7560*/  LDC R31, c[0x0][0x610] ;  /* 0x00018400ff1f7b82 */ /* 0x000ee20000000800 */
[----:B------:R-:W-:Y:S01]  /*7570*/  IMAD.MOV.U32 R8, RZ, RZ, R25 ;  /* 0x000000ffff087224 */ /* 0x000fe200078e0019 */
[----:B------:R-:W-:Y:S06]  /*7580*/  @!P0 BRA `(.L_x_165) ;  /* 0x0000000000288947 */ /* 0x000fec0003800000 */
        /* <DEDUP_REMOVED lines=10> */
.L_x_165:
[----:B------:R-:W-:Y:S02]  /*7630*/  ISETP.NE.AND P0, PT, R2, 0x1, PT ;  /* 0x000000010200780c */ /* 0x000fe40003f05270 */
[----:B-1----:R-:W-:Y:S01]  /*7640*/  SHF.R.U64 R6, R8, R24, R9 ;  /* 0x0000001808067219 */ /* 0x002fe20000001209 */
[----:B0-----:R-:W-:Y:S01]  /*7650*/  VIADD R9, R20, 0xffffffff ;  /* 0xffffffff14097836 */ /* 0x001fe20000000000 */
[----:B------:R-:W-:Y:S02]  /*7660*/  SHF.L.U32 R30, R30, R27, RZ ;  /* 0x0000001b1e1e7219 */ /* 0x000fe400000006ff */
[----:B------:R-:W-:Y:S01]  /*7670*/  LOP3.LUT R5, R23, R32, RZ, 0xc0, !PT ;  /* 0x0000002017057212 */ /* 0x000fe200078ec0ff */
[----:B------:R-:W-:-:S04]  /*7680*/  IMAD.MOV R8, RZ, RZ, -R6 ;  /* 0x000000ffff087224 */ /* 0x000fc800078e0a06 */
[----:B------:R-:W-:Y:S01]  /*7690*/  IMAD R6, R30, R6, R5 ;  /* 0x000000061e067224 */ /* 0x000fe200078e0205 */
[----:B------:R-:W-:Y:S01]  /*76a0*/  LOP3.LUT R5, R14, R9, RZ, 0xc0, !PT ;  /* 0x000000090e057212 */ /* 0x000fe200078ec0ff */
[----:B------:R-:W-:Y:S02]  /*76b0*/  @P0 IMAD R3, R7, R21, R4 ;  /* 0x0000001507030224 */ /* 0x000fe400078e0204 */
[----:B--2---:R-:W-:Y:S02]  /*76c0*/  IMAD R4, R8, R26, R25 ;  /* 0x0000001a08047224 */ /* 0x004fe400078e0219 */
[----:B---3--:R-:W-:Y:S02]  /*76d0*/  IMAD R3, R6, R31, R3 ;  /* 0x0000001f06037224 */ /* 0x008fe400078e0203 */
[----:B------:R-:W-:Y:S02]  /*76e0*/  IMAD R4, R4, R20, R5 ;  /* 0x0000001404047224 */ /* 0x000fe400078e0205 */
[----:B------:R-:W-:-:S02]  /*76f0*/  IMAD.MOV.U32 R8, RZ, RZ, 0x1 ;  /* 0x00000001ff087424 */ /* 0x000fc400078e00ff */
[----:B------:R-:W-:Y:S01]  /*7700*/  IMAD.MOV.U32 R6, RZ, RZ, R22 ;  /* 0x000000ffff067224 */ /* 0x000fe200078e0016 */
[----:B------:R-:W-:Y:S02]  /*7710*/  SEL R13, R4, R3, !P0 ;  /* 0x00000003040d7207 */ /* 0x000fe40004000000 */
[----:B------:R-:W-:-:S07]  /*7720*/  SEL R20, R3, R4, !P0 ;  /* 0x0000000403147207 */ /* 0x000fce0004000000 */
.L_x_163:
[----:B------:R-:W-:-:S08]  /*7730*/  NOP ;  /* 0x0000000000007918 */ /* 0x000fd00000000000 */
[----:B------:R-:W0:-:S00]  /*7740*/  USETMAXREG.DEALLOC.CTAPOOL 0x28 ;  /* 0x00000028000079c8 */ /* 0x000e0000080e0500 */
[----:B0-----:R-:W-:-:S13]  /*7750*/  ISETP.NE.AND P0, PT, R0, RZ, PT ;  /* 0x000000ff0000720c */ /* 0x001fda0003f05270 */
[----:B------:R-:W-:Y:S05]  /*7760*/  @P0 EXIT ;  /* 0x000000000000094d */ /* 0x000fea0003800000 */
[----:B------:R-:W-:Y:S01]  /*7770*/  LOP3.LUT P0, RZ, R8, 0xff, RZ, 0xc0, !PT ;  /* 0x000000ff08ff7812 */ /* 0x000fe2000780c0ff */
[----:B------:R-:W-:Y:S02]  /*7780*/  IMAD.MOV.U32 R0, RZ, RZ, 0x1 ;  /* 0x00000001ff007424 */ /* 0x000fe400078e00ff */
[----:B------:R-:W-:-:S10]  /*7790*/  IMAD.MOV.U32 R3, RZ, RZ, RZ ;  /* 0x000000ffff037224 */ /* 0x000fd400078e00ff */
[----:B------:R-:W-:Y:S05]  /*77a0*/  @!P0 BRA `(.L_x_166) ;  /* 0x0000000c00388947 */ /* 0x000fea0003800000 */
[----:B------:R-:W0:Y:S01]  /*77b0*/  LDC R0, c[0x0][0x28c] ;  /* 0x0000a300ff007b82 */ /* 0x000e220000000800 */
[----:B------:R-:W-:Y:S01]  /*77c0*/  ULDC UR5, c[0x0][0x658] ;  /* 0x0001960000057ab9 */ /* 0x000fe20000000800 */
[----:B------:R-:W-:Y:S01]  /*77d0*/  UMOV UR7, 0xffffffff ;  /* 0xffffffff00077882 */ /* 0x000fe20000000000 */
[----:B------:R-:W-:Y:S01]  /*77e0*/  ULDC UR6, c[0x0][0xc] ;  /* 0x0000030000067ab9 */ /* 0x000fe20000000800 */
[----:B------:R-:W-:Y:S01]  /*77f0*/  USHF.L.U32 UR8, UR7, UR5, URZ ;  /* 0x0000000507087299 */ /* 0x000fe2000800063f */
[----:B------:R-:W-:Y:S01]  /*7800*/  BSSY B0, `(.L_x_166) ;  /* 0x00000c8000007945 */ /* 0x000fe20003800000 */
[----:B------:R-:W-:Y:S01]  /*7810*/  UMOV UR9, 0x1 ;  /* 0x0000000100097882 */ /* 0x000fe20000000000 */
[----:B------:R-:W-:Y:S01]  /*7820*/  ULDC UR7, c[0x0][0x10] ;  /* 0x0000040000077ab9 */ /* 0x000fe20000000800 */
[----:B------:R-:W1:Y:S01]  /*7830*/  S2UR UR10, SR_CgaCtaId ;  /* 0x00000000000a79c3 */ /* 0x000e620000008800 */
[----:B------:R-:W-:Y:S01]  /*7840*/  UIMAD.WIDE.U32 UR6, UR6, UR7, URZ ;  /* 0x00000007060672a5 */ /* 0x000fe2000f8e003f */
[----:B------:R-:W-:Y:S01]  /*7850*/  IMAD.MOV.U32 R9, RZ, RZ, 0x1 ;  /* 0x00000001ff097424 */ /* 0x000fe200078e00ff */
[----:B------:R-:W-:Y:S01]  /*7860*/  USHF.L.U32 UR18, UR9, UR5, URZ ;  /* 0x0000000509127299 */ /* 0x000fe2000800063f */
[----:B------:R-:W-:Y:S01]  /*7870*/  LOP3.LUT R8, R19, 0x2, RZ, 0xfc, !PT ;  /* 0x0000000213087812 */ /* 0x000fe200078efcff */
[----:B------:R-:W-:Y:S01]  /*7880*/  ULDC UR4, c[0x0][0x600] ;  /* 0x0001800000047ab9 */ /* 0x000fe20000000800 */
[----:B------:R-:W-:Y:S01]  /*7890*/  ULDC UR5, c[0x0][0x14] ;  /* 0x0000050000057ab9 */ /* 0x000fe20000000800 */
[----:B------:R-:W-:-:S02]  /*78a0*/  UIADD3 UR4, UR4, -0x1, URZ ;  /* 0xffffffff04047890 */ /* 0x000fc4000fffe03f */
[----:B------:R-:W-:Y:S02]  /*78b0*/  UIMAD.WIDE.U32 UR20, UR6, UR5, URZ ;  /* 0x00000005061472a5 */ /* 0x000fe4000f8e003f */
[----:B------:R-:W-:Y:S02]  /*78c0*/  UIMAD UR13, UR7, UR5, URZ ;  /* 0x00000005070d72a4 */ /* 0x000fe4000f8e023f */
[----:B------:R-:W-:Y:S02]  /*78d0*/  ULOP3.LUT UR17, URZ, UR8, URZ, 0x33, !UPT ;  /* 0x000000083f117292 */ /* 0x000fe4000f8e333f */
[----:B------:R-:W-:Y:S01]  /*78e0*/  UIADD3 UR13, UR21, UR13, URZ ;  /* 0x0000000d150d7290 */ /* 0x000fe2000fffe03f */
[----:B0-----:R-:W-:Y:S01]  /*78f0*/  VIADD R0, R0, 0x1f ;  /* 0x0000001f00007836 */ /* 0x001fe20000000000 */
[----:B------:R-:W-:-:S04]  /*7900*/  ULDC.64 UR22, c[0x0][0x198] ;  /* 0x0000660000167ab9 */ /* 0x000fc80000000a00 */
[----:B------:R-:W-:Y:S01]  /*7910*/  SHF.R.S32.HI R3, RZ, 0x1f, R0 ;  /* 0x0000001fff037819 */ /* 0x000fe20000011400 */
[----:B-1----:R-:W-:-:S03]  /*7920*/  IMAD.U32 R11, RZ, RZ, UR10 ;  /* 0x0000000aff0b7e24 */ /* 0x002fc6000f8e00ff */
[----:B------:R-:W-:Y:S01]  /*7930*/  LEA.HI R3, R3, R0, RZ, 0x5 ;  /* 0x0000000003037211 */ /* 0x000fe200078f28ff */
[----:B------:R-:W-:-:S03]  /*7940*/  IMAD.MOV.U32 R0, RZ, RZ, 0x1 ;  /* 0x00000001ff007424 */ /* 0x000fc600078e00ff */
[----:B------:R-:W-:Y:S01]  /*7950*/  SHF.R.S32.HI R10, RZ, 0x5, R3 ;  /* 0x00000005ff0a7819 */ /* 0x000fe20000011403 */
[----:B------:R-:W-:-:S04]  /*7960*/  IMAD.MOV.U32 R3, RZ, RZ, RZ ;  /* 0x000000ffff037224 */ /* 0x000fc800078e00ff */
[----:B------:R-:W-:-:S07]  /*7970*/  VIADD R12, R10, 0x1 ;  /* 0x000000010a0c7836 */ /* 0x000fce0000000000 */
.L_x_177:
[----:B------:R-:W-:-:S03]  /*7980*/  UMOV UR5, 0xffffffff ;  /* 0xffffffff00057882 */ /* 0x000fc60000000000 */
[----:B------:R-:W-:Y:S05]  /*7990*/  BRA.DIV UR5, `(.L_x_167) ;  /* 0x0000000e05c87947 */ /* 0x000fea000b800000 */
[----:B------:R-:W-:-:S13]  /*79a0*/  ELECT P6, URZ, PT ;  /* 0x00000000003f782f */ /* 0x000fda00038c0000 */
.L_x_189:
[----:B------:R-:W0:Y:S01]  /*79b0*/  LDC R4, c[0x0][0x28c] ;  /* 0x0000a300ff047b82 */ /* 0x000e220000000800 */
[----:B------:R-:W-:Y:S01]  /*79c0*/  BSSY B1, `(.L_x_168) ;  /* 0x0000039000017945 */ /* 0x000fe20003800000 */
[----:B0-----:R-:W-:-:S13]  /*79d0*/  ISETP.LT.OR P6, PT, R4, 0x1, !P6 ;  /* 0x000000010400780c */ /* 0x001fda00077c1670 */
[----:B------:R-:W-:Y:S05]  /*79e0*/  @P6 BRA `(.L_x_169) ;  /* 0x0000000000d86947 */ /* 0x000fea0003800000 */
[----:B------:R-:W-:Y:S02]  /*79f0*/  IMAD R20, R20, 0x2, R11 ;  /* 0x0000000214147824 */ /* 0x000fe400078e020b */
[----:B------:R-:W-:Y:S02]  /*7a00*/  IMAD.SHL.U32 R15, R13, 0x40, RZ ;  /* 0x000000400d0f7824 */ /* 0x000fe400078e00ff */
[----:B------:R-:W-:Y:S02]  /*7a10*/  IMAD.MOV.U32 R21, RZ, RZ, RZ ;  /* 0x000000ffff157224 */ /* 0x000fe400078e00ff */
[----:B------:R-:W-:Y:S02]  /*7a20*/  IMAD.MOV.U32 R4, RZ, RZ, R12 ;  /* 0x000000ffff047224 */ /* 0x000fe400078e000c */
[----:B------:R-:W-:Y:S02]  /*7a30*/  IMAD.MOV.U32 R5, RZ, RZ, R0 ;  /* 0x000000ffff057224 */ /* 0x000fe400078e0000 */
[----:B------:R-:W-:-:S02]  /*7a40*/  IMAD.MOV.U32 R7, RZ, RZ, R3 ;  /* 0x000000ffff077224 */ /* 0x000fc400078e0003 */
[----:B------:R-:W-:-:S07]  /*7a50*/  IMAD.SHL.U32 R20, R20, 0x80, RZ ;  /* 0x0000008014147824 */ /* 0x000fce00078e00ff */
.L_x_172:
[----:B------:R-:W0:Y:S01]  /*7a60*/  S2UR UR5, SR_CgaCtaId ;  /* 0x00000000000579c3 */ /* 0x000e220000008800 */
[----:B------:R-:W-:Y:S02]  /*7a70*/  MOV R14, 0x400 ;  /* 0x00000400000e7802 */ /* 0x000fe40000000f00 */
[----:B------:R-:W-:Y:S02]  /*7a80*/  SHF.L.U32 R13, R5, 0x1f, RZ ;  /* 0x0000001f050d7819 */ /* 0x000fe400000006ff */
[----:B------:R-:W-:Y:S01]  /*7a90*/  LOP3.LUT P1, RZ, R18, 0x7f, RZ, 0xc0, !PT ;  /* 0x0000007f12ff7812 */ /* 0x000fe2000782c0ff */
[----:B0-----:R-:W-:-:S05]  /*7aa0*/  IMAD.U32 R11, RZ, RZ, UR5 ;  /* 0x00000005ff0b7e24 */ /* 0x001fca000f8e00ff */
[----:B------:R-:W-:-:S07]  /*7ab0*/  LEA R24, R11, R14, 0x18 ;  /* 0x0000000e0b187211 */ /* 0x000fce00078ec0ff */
[----:B------:R-:W0:Y:S01]  /*7ac0*/  @!P1 LDC R14, c[0x0][0x500] ;  /* 0x00014000ff0e9b82 */ /* 0x000e220000000800 */
[----:B------:R-:W-:-:S04]  /*7ad0*/  IMAD R22, R7, 0x8, R24 ;  /* 0x0000000807167824 */ /* 0x000fc800078e0218 */
[----:B------:R-:W1:Y:S02]  /*7ae0*/  SYNCS.PHASECHK.TRANS64.TRYWAIT P0, [R22+URZ+0x28], R13 ;  /* 0x0000280d160075a7 */ /* 0x000e64000800017f */
[----:B-1----:R-:W-:Y:S05]  /*7af0*/  @!P0 BRA `(.L_x_170) ;  /* 0x0000000c00908947 */ /* 0x002fea0003800000 */
.L_x_190:
[----:B-1----:R-:W-:Y:S01]  /*7b00*/  PRMT R13, R8, 0x9910, RZ ;  /* 0x00009910080d7816 */ /* 0x002fe200000000ff */
[----:B0-----:R0:W-:Y:S03]  /*7b10*/  @!P1 SYNCS.ARRIVE.TRANS64 RZ, [R22+URZ], R14 ;  /* 0x0000000e16ff99a7 */ /* 0x0011e6000800003f */
[----:B------:R-:W-:-:S13]  /*7b20*/  ISETP.NE.AND P0, PT, R13, 0x2, PT ;  /* 0x000000020d00780c */ /* 0x000fda0003f05270 */
[----:B0-----:R-:W-:Y:S05]  /*7b30*/  @P0 BRA `(.L_x_171) ;  /* 0x0000000000040947 */ /* 0x001fea0003800000 */
[----:B------:R-:W-:Y:S01]  /*7b40*/  BPT.TRAP 0x1 ;  /* 0x000000040000795c */ /* 0x000fe20000300000 */
.L_x_171:
[----:B------:R-:W-:Y:S01]  /*7b50*/  IMAD.SHL.U32 R14, R7, 0x2000, RZ ;  /* 0x00002000070e7824 */ /* 0x000fe200078e00ff */
[----:B------:R-:W-:Y:S01]  /*7b60*/  R2UR UR9, R22 ;  /* 0x00000000160972ca */ /* 0x000fe200000e0000 */
[----:B------:R-:W-:Y:S01]  /*7b70*/  VIADD R4, R4, 0xffffffff ;  /* 0xffffffff04047836 */ /* 0x000fe20000000000 */
[----:B------:R-:W-:Y:S01]  /*7b80*/  R2UR UR11, R20 ;  /* 0x00000000140b72ca */ /* 0x000fe200000e0000 */
[--C-:B------:R-:W-:Y:S01]  /*7b90*/  IMAD R13, R11, 0x1000, R14.reuse ;  /* 0x000010000b0d7824 */ /* 0x100fe200078e020e */
[----:B------:R-:W-:Y:S01]  /*7ba0*/  IADD3 R14, R24, 0x28100, R14 ;  /* 0x00028100180e7810 */ /* 0x000fe20007ffe00e */
[----:B------:R-:W-:Y:S01]  /*7bb0*/  UIADD3 UR6, UP0, UR22, 0xf0, URZ ;  /* 0x000000f016067890 */ /* 0x000fe2000ff1e03f */
[----:B------:R-:W-:Y:S01]  /*7bc0*/  R2UR UR10, R21 ;  /* 0x00000000150a72ca */ /* 0x000fe200000e0000 */
[----:B------:R-:W-:Y:S01]  /*7bd0*/  IMAD R13, R13, 0x4, R24 ;  /* 0x000000040d0d7824 */ /* 0x000fe200078e0218 */
[----:B------:R-:W-:Y:S01]  /*7be0*/  R2UR UR12, R6 ;  /* 0x00000000060c72ca */ /* 0x000fe200000e0000 */
[----:B------:R-:W-:Y:S01]  /*7bf0*/  UIADD3 UR24, UP1, UR22, 0x1f0, URZ ;  /* 0x000001f016187890 */ /* 0x000fe2000ff3e03f */
[----:B------:R-:W-:Y:S01]  /*7c00*/  R2UR UR16, R14 ;  /* 0x000000000e1072ca */ /* 0x000fe200000e0000 */
[----:B------:R-:W-:Y:S01]  /*7c10*/  UIADD3.X UR7, URZ, UR23, URZ, UP0, !UPT ;  /* 0x000000173f077290 */ /* 0x000fe200087fe43f */
[----:B------:R-:W-:Y:S01]  /*7c20*/  R2UR UR5, R13 ;  /* 0x000000000d0572ca */ /* 0x000fe200000e0000 */
[----:B------:R-:W-:Y:S01]  /*7c30*/  VIADD R7, R7, 0x1 ;  /* 0x0000000107077836 */ /* 0x000fe20000000000 */
[----:B------:R-:W-:Y:S01]  /*7c40*/  R2UR UR19, R15 ;  /* 0x000000000f1372ca */ /* 0x000fe200000e0000 */
[----:B------:R-:W-:Y:S01]  /*7c50*/  UIADD3.X UR25, URZ, UR23, URZ, UP1, !UPT ;  /* 0x000000173f197290 */ /* 0x000fe20008ffe43f */
[----:B------:R-:W-:Y:S01]  /*7c60*/  ISETP.GT.AND P1, PT, R4, 0x1, PT ;  /* 0x000000010400780c */ /* 0x000fe20003f24270 */
[----:B------:R-:W-:Y:S01]  /*7c70*/  UMOV UR14, 0x0 ;  /* 0x00000000000e7882 */ /* 0x000fe20000000000 */
[----:B------:R-:W-:Y:S01]  /*7c80*/  UMOV UR15, 0x10000000 ;  /* 0x10000000000f7882 */ /* 0x000fe20000000000 */
[----:B------:R-:W-:Y:S01]  /*7c90*/  ISETP.NE.AND P0, PT, R7, 0x5, PT ;  /* 0x000000050700780c */ /* 0x000fe20003f05270 */
[----:B------:R-:W-:-:S03]  /*7ca0*/  VIADD R21, R21, 0x20 ;  /* 0x0000002015157836 */ /* 0x000fc60000000000 */
[----:B------:R-:W-:Y:S02]  /*7cb0*/  SEL R14, RZ, 0x1, P0 ;  /* 0x00000001ff0e7807 */ /* 0x000fe40000000000 */
[----:B------:R-:W-:Y:S01]  /*7cc0*/  UIADD3 UR8, UR5, 0x100, URZ ;  /* 0x0000010005087890 */ /* 0x000fe2000fffe03f */
[----:B------:R-:W-:Y:S02]  /*7cd0*/  SEL R7, R7, RZ, P0 ;  /* 0x000000ff07077207 */ /* 0x000fe40000000000 */
[----:B------:R-:W-:Y:S01]  /*7ce0*/  UMOV UR5, 0x30000 ;  /* 0x0003000000057882 */ /* 0x000fe20000000000 */
[----:B------:R-:W-:-:S05]  /*7cf0*/  LOP3.LUT R5, R5, R14, RZ, 0x3c, !PT ;  /* 0x0000000e05057212 */ /* 0x000fca00078e3cff */
[----:B------:R0:W-:Y:S02]  /*7d00*/  UTMALDG.3D.MULTICAST [UR8], [UR6], UR5, desc[UR14] ;  /* 0x00000e08060073b4 */ /* 0x0001e40008011805 */
[----:B0-----:R-:W-:Y:S01]  /*7d10*/  UMOV UR8, UR16 ;  /* 0x0000001000087c82 */ /* 0x001fe20008000000 */
[----:B------:R-:W-:Y:S02]  /*7d20*/  UMOV UR11, UR19 ;  /* 0x00000013000b7c82 */ /* 0x000fe40008000000 */
[----:B------:R0:W-:Y:S02]  /*7d30*/  UTMALDG.3D [UR8], [UR24], desc[UR14] ;  /* 0x00000e08180075b4 */ /* 0x0001e40008011000 */
[----:B0-----:R-:W-:Y:S05]  /*7d40*/  @P1 BRA `(.L_x_172) ;  /* 0xfffffffc00441947 */ /* 0x001fea000383ffff */
.L_x_169:
[----:B------:R-:W-:Y:S05]  /*7d50*/  BSYNC B1 ;  /* 0x0000000000017941 */ /* 0x000fea0003800000 */
.L_x_168:
[----:B------:R-:W-:Y:S01]  /*7d60*/  LOP3.LUT P1, RZ, R9, 0xff, RZ, 0xc0, !PT ;  /* 0x000000ff09ff7812 */ /* 0x000fe2000782c0ff */
[C---:B------:R-:W-:Y:S01]  /*7d70*/  IMAD.IADD R6, R10.reuse, 0x1, R3 ;  /* 0x000000010a067824 */ /* 0x040fe200078e0203 */
[----:B------:R-:W-:Y:S01]  /*7d80*/  ULDC.64 UR6, c[0x0][0x650] ;  /* 0x0001940000067ab9 */ /* 0x000fe20000000a00 */
[----:B------:R-:W-:Y:S01]  /*7d90*/  ISETP.GE.U32.AND P2, PT, R10, 0x5, PT ;  /* 0x000000050a00780c */ /* 0x000fe20003f46070 */
[----:B------:R-:W-:Y:S01]  /*7da0*/  BSSY B1, `(.L_x_173) ;  /* 0x000006b000017945 */ /* 0x000fe20003800000 */
[----:B------:R-:W-:Y:S01]  /*7db0*/  IMAD.MOV.U32 R20, RZ, RZ, -0x1 ;  /* 0xffffffffff147424 */ /* 0x000fe200078e00ff */
[----:B------:R-:W-:Y:S01]  /*7dc0*/  ISETP.GT.U32.AND P0, PT, R6, 0x4, PT ;  /* 0x000000040600780c */ /* 0x000fe20003f04070 */
[----:B------:R-:W-:Y:S01]  /*7dd0*/  IMAD.MOV.U32 R13, RZ, RZ, -0x1 ;  /* 0xffffffffff0d7424 */ /* 0x000fe200078e00ff */
[----:B------:R-:W-:Y:S02]  /*7de0*/  PRMT R9, RZ, 0x7610, R9 ;  /* 0x00007610ff097816 */ /* 0x000fe40000000009 */
[----:B------:R-:W-:-:S03]  /*7df0*/  ISETP.LT.U32.AND P0, PT, R10, 0x5, P0 ;  /* 0x000000050a00780c */ /* 0x000fc60000701070 */
[----:B------:R-:W0:Y:S01]  /*7e00*/  @P1 S2R R11, SR_CgaCtaId ;  /* 0x00000000000b1919 */ /* 0x000e220000008800 */
[----:B------:R-:W-:-:S04]  /*7e10*/  @P1 MOV R4, 0x400 ;  /* 0x0000040000041802 */ /* 0x000fc80000000f00 */
[----:B0-----:R-:W-:Y:S01]  /*7e20*/  @P1 LEA R3, R11, R4, 0x18 ;  /* 0x000000040b031211 */ /* 0x001fe200078ec0ff */
[----:B------:R-:W-:-:S03]  /*7e30*/  IMAD.WIDE.U32 R4, R6, -0x33333333, RZ ;  /* 0xcccccccd06047825 */ /* 0x000fc600078e00ff */
[----:B------:R0:W-:Y:S01]  /*7e40*/  @P1 SYNCS.ARRIVE.TRANS64.A1T0 RZ, [R3+URZ+0x68], RZ ;  /* 0x000068ff03ff19a7 */ /* 0x0001e2000810003f */
[----:B------:R-:W-:Y:S02]  /*7e50*/  IADD3 R16, P1, R16, UR20, RZ ;  /* 0x0000001410107c10 */ /* 0x000fe4000ff3e0ff */
[----:B------:R-:W-:Y:S02]  /*7e60*/  SHF.R.U32.HI R5, RZ, 0x2, R5 ;  /* 0x00000002ff057819 */ /* 0x000fe40000011605 */
[----:B------:R-:W-:Y:S02]  /*7e70*/  IADD3.X R17, R17, UR13, RZ, P1, !PT ;  /* 0x0000000d11117c10 */ /* 0x000fe40008ffe4ff */
[----:B------:R-:W-:Y:S02]  /*7e80*/  PRMT R4, RZ, 0x7610, R4 ;  /* 0x00007610ff047816 */ /* 0x000fe40000000004 */
[----:B0-----:R-:W-:Y:S02]  /*7e90*/  SEL R3, RZ, 0x1, !P0 ;  /* 0x00000001ff037807 */ /* 0x001fe40004000000 */
[----:B------:R-:W-:-:S02]  /*7ea0*/  ISETP.GE.U32.AND P0, PT, R16, UR6, PT ;  /* 0x0000000610007c0c */ /* 0x000fc4000bf06070 */
[----:B------:R-:W-:Y:S01]  /*7eb0*/  LOP3.LUT R0, R0, R3, RZ, 0x3c, !PT ;  /* 0x0000000300007212 */ /* 0x000fe200078e3cff */
[----:B------:R-:W-:Y:S01]  /*7ec0*/  IMAD R3, R5, -0x5, R6 ;  /* 0xfffffffb05037824 */ /* 0x000fe200078e0206 */
[----:B------:R-:W-:Y:S01]  /*7ed0*/  ISETP.GE.U32.AND.EX P0, PT, R17, UR7, PT, P0 ;  /* 0x0000000711007c0c */ /* 0x000fe2000bf06100 */
[----:B------:R-:W-:Y:S01]  /*7ee0*/  IMAD.MOV.U32 R6, RZ, RZ, -0x1 ;  /* 0xffffffffff067424 */ /* 0x000fe200078e00ff */
[----:B------:R-:W-:-:S11]  /*7ef0*/  @P2 LOP3.LUT R0, R0, 0x1, R5, 0x78, !PT ;  /* 0x0000000100002812 */ /* 0x000fd600078e7805 */
[----:B------:R-:W-:Y:S05]  /*7f00*/  @P0 BRA `(.L_x_174) ;  /* 0x0000000400500947 */ /* 0x000fea0003800000 */
[----:B------:R-:W0:Y:S01]  /*7f10*/  S2R R15, SR_CTAID.X ;  /* 0x00000000000f7919 */ /* 0x000e220000002500 */
[----:B------:R-:W-:Y:S01]  /*7f20*/  ULDC.64 UR6, c[0x0][0x628] ;  /* 0x00018a0000067ab9 */ /* 0x000fe20000000a00 */
[----:B------:R-:W1:Y:S01]  /*7f30*/  LDC R20, c[0x0][0x144] ;  /* 0x00005100ff147b82 */ /* 0x000e620000000800 */
[----:B------:R-:W-:Y:S01]  /*7f40*/  ISETP.NE.U32.AND P0, PT, RZ, UR6, PT ;  /* 0x00000006ff007c0c */ /* 0x000fe2000bf05070 */
[----:B------:R-:W2:Y:S01]  /*7f50*/  S2R R13, SR_CTAID.Y ;  /* 0x00000000000d7919 */ /* 0x000ea20000002600 */
[----:B------:R-:W-:Y:S01]  /*7f60*/  ULDC UR8, c[0x0][0x630] ;  /* 0x00018c0000087ab9 */ /* 0x000fe20000000800 */
[----:B------:R-:W-:Y:S01]  /*7f70*/  ULDC UR9, c[0x0][0x150] ;  /* 0x0000540000097ab9 */ /* 0x000fe20000000800 */
[----:B------:R-:W-:Y:S01]  /*7f80*/  ISETP.NE.AND.EX P0, PT, RZ, UR7, PT, P0 ;  /* 0x00000007ff007c0c */ /* 0x000fe2000bf05300 */
[----:B------:R-:W-:Y:S02]  /*7f90*/  IMAD.MOV.U32 R4, RZ, RZ, R16 ;  /* 0x000000ffff047224 */ /* 0x000fe400078e0010 */
[----:B------:R-:W-:Y:S01]  /*7fa0*/  IMAD.MOV.U32 R5, RZ, RZ, R17 ;  /* 0x000000ffff057224 */ /* 0x000fe200078e0011 */
[----:B0-----:R-:W-:-:S09]  /*7fb0*/  I2FP.F32.U32 R22, R15 ;  /* 0x0000000f00167245 */ /* 0x001fd20000201000 */
[----:B------:R-:W-:Y:S05]  /*7fc0*/  @!P0 BRA `(.L_x_175) ;  /* 0x0000000000288947 */ /* 0x000fea0003800000 */
[----:B------:R-:W-:Y:S02]  /*7fd0*/  ULDC UR5, c[0x0][0x634] ;  /* 0x00018d0000057ab9 */ /* 0x000fe40000000800 */
[----:B------:R-:W-:-:S05]  /*7fe0*/  IADD3 R5, P0, R16, UR5, RZ ;  /* 0x0000000510057c10 */ /* 0x000fca000ff1e0ff */
[----:B------:R-:W-:-:S04]  /*7ff0*/  IMAD.X R21, RZ, RZ, R17, P0 ;  /* 0x000000ffff157224 */ /* 0x000fc800000e0611 */
[----:B------:R-:W-:-:S04]  /*8000*/  IMAD.WIDE.U32 R6, R21, UR6, RZ ;  /* 0x0000000615067c25 */ /* 0x000fc8000f8e00ff */
[----:B------:R-:W-:-:S04]  /*8010*/  IMAD.WIDE.U32 R6, P0, R5, UR7, R6 ;  /* 0x0000000705067c25 */ /* 0x000fc8000f800006 */
[----:B------:R-:W-:-:S04]  /*8020*/  IMAD.WIDE.U32 R4, R5, UR6, RZ ;  /* 0x0000000605047c25 */ /* 0x000fc8000f8e00ff */
[----:B------:R-:W-:Y:S01]  /*8030*/  IMAD.MOV.U32 R4, RZ, RZ, R7 ;  /* 0x000000ffff047224 */ /* 0x000fe200078e0007 */
[----:B------:R-:W-:Y:S01]  /*8040*/  IADD3 RZ, P1, R5, R6, RZ ;  /* 0x0000000605ff7210 */ /* 0x000fe20007f3e0ff */
[----:B------:R-:W-:-:S04]  /*8050*/  IMAD.X R5, RZ, RZ, RZ, P0 ;  /* 0x000000ffff057224 */ /* 0x000fc800000e06ff */
[----:B------:R-:W-:-:S08]  /*8060*/  IMAD.WIDE.U32.X R4, R21, UR7, R4, P1 ;  /* 0x0000000715047c25 */ /* 0x000fd000088e0404 */
.L_x_175:
[----:B------:R-:W-:Y:S01]  /*8070*/  FMUL R22, R22, UR9 ;  /* 0x0000000916167c20 */ /* 0x000fe20008400000 */
[--C-:B------:R-:W-:Y:S01]  /*8080*/  SHF.R.U64 R14, R4, UR8, R5.reuse ;  /* 0x00000008040e7c19 */ /* 0x100fe20008001205 */
[----:B------:R-:W-:Y:S01]  /*8090*/  ULDC.64 UR6, c[0x0][0x620] ;  /* 0x0001880000067ab9 */ /* 0x000fe20000000a00 */
[----:B------:R-:W-:Y:S01]  /*80a0*/  SHF.R.U32.HI R4, RZ, UR8, R5 ;  /* 0x00000008ff047c19 */ /* 0x000fe20008011605 */
[----:B------:R-:W-:Y:S01]  /*80b0*/  ULDC.64 UR8, c[0x0][0x640] ;  /* 0x0001900000087ab9 */ /* 0x000fe20000000a00 */
[----:B------:R-:W-:Y:S01]  /*80c0*/  IADD3 R5, P0, RZ, -R14, RZ ;  /* 0x8000000eff057210 */ /* 0x000fe20007f1e0ff */
[----:B------:R-:W0:Y:S01]  /*80d0*/  F2I.U32.TRUNC.NTZ R22, R22 ;  /* 0x0000001600167305 */ /* 0x000e22000020f000 */
[----:B------:R-:W-:-:S03]  /*80e0*/  ULDC UR5, c[0x0][0x618] ;  /* 0x0001860000057ab9 */ /* 0x000fc60000000800 */
[----:B------:R-:W-:Y:S01]  /*80f0*/  IMAD.X R4, RZ, RZ, ~R4, P0 ;  /* 0x000000ffff047224 */ /* 0x000fe200000e0e04 */
[----:B------:R-:W-:-:S03]  /*8100*/  ISETP.NE.U32.AND P0, PT, RZ, UR8, PT ;  /* 0x00000008ff007c0c */ /* 0x000fc6000bf05070 */
[----:B------:R-:W-:Y:S01]  /*8110*/  IMAD R4, R4, UR6, RZ ;  /* 0x0000000604047c24 */ /* 0x000fe2000f8e02ff */
[----:B------:R-:W-:-:S03]  /*8120*/  ISETP.NE.AND.EX P0, PT, RZ, UR9, PT, P0 ;  /* 0x00000009ff007c0c */ /* 0x000fc6000bf05300 */
[C---:B------:R-:W-:Y:S02]  /*8130*/  IMAD R7, R5.reuse, UR7, R4 ;  /* 0x0000000705077c24 */ /* 0x040fe4000f8e0204 */
[----:B------:R-:W-:Y:S01]  /*8140*/  IMAD.WIDE.U32 R4, R5, UR6, R16 ;  /* 0x0000000605047c25 */ /* 0x000fe2000f8e0010 */
[----:B------:R-:W-:-:S03]  /*8150*/  ULDC UR6, c[0x0][0x154] ;  /* 0x0000550000067ab9 */ /* 0x000fc60000000800 */
[----:B0-----:R-:W-:Y:S02]  /*8160*/  IMAD.MOV R6, RZ, RZ, -R22 ;  /* 0x000000ffff067224 */ /* 0x001fe400078e0a16 */
[----:B------:R-:W-:Y:S02]  /*8170*/  IMAD.IADD R5, R5, 0x1, R7 ;  /* 0x0000000105057824 */ /* 0x000fe400078e0207 */
[----:B-1----:R-:W-:Y:S01]  /*8180*/  IMAD R15, R20, R6, R15 ;  /* 0x00000006140f7224 */ /* 0x002fe200078e020f */
[----:B--2---:R-:W-:Y:S01]  /*8190*/  I2FP.F32.U32 R6, R13 ;  /* 0x0000000d00067245 */ /* 0x004fe20000201000 */
[----:B------:R-:W0:Y:S01]  /*81a0*/  LDC R20, c[0x0][0x148] ;  /* 0x00005200ff147b82 */ /* 0x000e220000000800 */
[--C-:B------:R-:W-:Y:S02]  /*81b0*/  SHF.R.U64 R21, R4, UR5, R5.reuse ;  /* 0x0000000504157c19 */ /* 0x100fe40008001205 */
[----:B------:R-:W-:Y:S01]  /*81c0*/  SHF.R.U32.HI R4, RZ, UR5, R5 ;  /* 0x00000005ff047c19 */ /* 0x000fe20008011605 */
[----:B------:R-:W-:Y:S01]  /*81d0*/  FMUL R6, R6, UR6 ;  /* 0x0000000606067c20 */ /* 0x000fe20008400000 */
[----:B------:R-:W-:-:S02]  /*81e0*/  ULDC UR5, c[0x0][0x608] ;  /* 0x0001820000057ab9 */ /* 0x000fc40000000800 */
[--C-:B------:R-:W-:Y:S01]  /*81f0*/  SHF.R.U64 R23, R21, UR5, R4.reuse ;  /* 0x0000000515177c19 */ /* 0x100fe20008001204 */
[----:B------:R1:W2:Y:S01]  /*8200*/  F2I.U32.TRUNC.NTZ R24, R6 ;  /* 0x0000000600187305 */ /* 0x0002a2000020f000 */
[----:B------:R-:W-:Y:S01]  /*8210*/  SHF.R.U32.HI R4, RZ, UR5, R4 ;  /* 0x00000005ff047c19 */ /* 0x000fe20008011604 */
[----:B------:R-:W-:-:S03]  /*8220*/  ULDC UR5, c[0x0][0x658] ;  /* 0x0001960000057ab9 */ /* 0x000fc60000000800 */
[--C-:B------:R-:W-:Y:S02]  /*8230*/  SHF.R.U64 R22, R23, UR5, R4.reuse ;  /* 0x0000000517167c19 */ /* 0x100fe40008001204 */
[----:B------:R-:W-:-:S03]  /*8240*/  SHF.R.U32.HI R25, RZ, UR5, R4 ;  /* 0x00000005ff197c19 */ /* 0x000fc60008011604 */
[----:B------:R-:W-:Y:S02]  /*8250*/  IMAD.MOV.U32 R4, RZ, RZ, R22 ;  /* 0x000000ffff047224 */ /* 0x000fe400078e0016 */
[----:B------:R-:W-:Y:S01]  /*8260*/  IMAD.MOV.U32 R5, RZ, RZ, R25 ;  /* 0x000000ffff057224 */ /* 0x000fe200078e0019 */
[----:B-1----:R-:W-:Y:S06]  /*8270*/  @!P0 BRA `(.L_x_176) ;  /* 0x0000000000288947 */ /* 0x002fec0003800000 */
        /* <DEDUP_REMOVED lines=10> */
.L_x_176:
[----:B------:R-:W-:Y:S01]  /*8320*/  ISETP.NE.AND P0, PT, R2, 0x1, PT ;  /* 0x000000010200780c */ /* 0x000fe20003f05270 */
[----:B------:R-:W-:Y:S01]  /*8330*/  ULDC UR5, c[0x0][0x648] ;  /* 0x0001920000057ab9 */ /* 0x000fe20000000800 */
[----:B------:R-:W-:Y:S01]  /*8340*/  LOP3.LUT R23, R23, UR17, RZ, 0xc0, !PT ;  /* 0x0000001117177c12 */ /* 0x000fe2000f8ec0ff */
[----:B--2---:R-:W-:Y:S01]  /*8350*/  IMAD.MOV R24, RZ, RZ, -R24 ;  /* 0x000000ffff187224 */ /* 0x004fe200078e0a18 */
[----:B------:R-:W-:Y:S01]  /*8360*/  SHF.R.U64 R4, R4, UR5, R5 ;  /* 0x0000000504047c19 */ /* 0x000fe20008001205 */
[----:B------:R-:W-:Y:S01]  /*8370*/  ULDC UR5, c[0x0][0x638] ;  /* 0x00018e0000057ab9 */ /* 0x000fe20000000800 */
[----:B------:R-:W-:Y:S01]  /*8380*/  LOP3.LUT R21, R21, UR4, RZ, 0xc0, !PT ;  /* 0x0000000415157c12 */ /* 0x000fe2000f8ec0ff */
[----:B------:R-:W-:Y:S01]  /*8390*/  ULDC UR6, c[0x0][0x610] ;  /* 0x0001840000067ab9 */ /* 0x000fe20000000800 */
[----:B------:R-:W-:Y:S02]  /*83a0*/  IMAD.MOV.U32 R6, RZ, RZ, R14 ;  /* 0x000000ffff067224 */ /* 0x000fe400078e000e */
[----:B------:R-:W-:-:S02]  /*83b0*/  IMAD.MOV R5, RZ, RZ, -R4 ;  /* 0x000000ffff057224 */ /* 0x000fc400078e0a04 */
[----:B------:R-:W-:Y:S02]  /*83c0*/  IMAD R4, R4, UR18, R23 ;  /* 0x0000001204047c24 */ /* 0x000fe4000f8e0217 */
[----:B0-----:R-:W-:Y:S02]  /*83d0*/  @P0 IMAD R15, R20, R24, R13 ;  /* 0x00000018140f0224 */ /* 0x001fe400078e020d */
[----:B------:R-:W-:Y:S01]  /*83e0*/  IMAD R22, R5, UR5, R22 ;  /* 0x0000000505167c24 */ /* 0x000fe2000f8e0216 */
[----:B------:R-:W-:Y:S01]  /*83f0*/  ULDC UR5, c[0x0][0x600] ;  /* 0x0001800000057ab9 */ /* 0x000fe20000000800 */
[----:B------:R-:W-:Y:S02]  /*8400*/  IMAD R15, R4, UR6, R15 ;  /* 0x00000006040f7c24 */ /* 0x000fe4000f8e020f */
[----:B------:R-:W-:Y:S02]  /*8410*/  IMAD R22, R22, UR5, R21 ;  /* 0x0000000516167c24 */ /* 0x000fe4000f8e0215 */
[----:B------:R-:W-:-:S03]  /*8420*/  IMAD.MOV.U32 R4, RZ, RZ, 0x1 ;  /* 0x00000001ff047424 */ /* 0x000fc600078e00ff */
[----:B------:R-:W-:Y:S02]  /*8430*/  SEL R13, R22, R15, !P0 ;  /* 0x0000000f160d7207 */ /* 0x000fe40004000000 */
[----:B------:R-:W-:-:S07]  /*8440*/  SEL R20, R15, R22, !P0 ;  /* 0x000000160f147207 */ /* 0x000fce0004000000 */
.L_x_174:
[----:B------:R-:W-:Y:S05]  /*8450*/  BSYNC B1 ;  /* 0x0000000000017941 */ /* 0x000fea0003800000 */
.L_x_173:
[----:B------:R-:W-:-:S13]  /*8460*/  LOP3.LUT P0, RZ, R4, 0xff, RZ, 0xc0, !PT ;  /* 0x000000ff04ff7812 */ /* 0x000fda000780c0ff */
[----:B------:R-:W-:Y:S05]  /*8470*/  @P0 BRA `(.L_x_177) ;  /* 0xfffffff400400947 */ /* 0x000fea000383ffff */
[----:B------:R-:W-:Y:S05]  /*8480*/  BSYNC B0 ;  /* 0x0000000000007941 */ /* 0x000fea0003800000 */
.L_x_166:
[----:B------:R-:W-:-:S03]  /*8490*/  UMOV UR5, 0xffffffff ;  /* 0xffffffff00057882 */ /* 0x000fc60000000000 */
[----:B------:R-:W-:Y:S05]  /*84a0*/  BRA.DIV UR5, `(.L_x_178) ;  /* 0x0000000605387947 */ /* 0x000fea000b800000 */
[----:B------:R-:W-:-:S13]  /*84b0*/  ELECT P6, URZ, PT ;  /* 0x00000000003f782f */ /* 0x000fda00038c0000 */
.L_x_193:
[----:B------:R-:W-:Y:S04]  /*84c0*/  BSSY B0, `(.L_x_179) ;  /* 0x0000034000007945 */ /* 0x000fe80003800000 */
[----:B------:R-:W-:Y:S05]  /*84d0*/  @!P6 BRA `(.L_x_180) ;  /* 0x0000000000c8e947 */ /* 0x000fea0003800000 */
[----:B------:R-:W-:-:S04]  /*84e0*/  LOP3.LUT R19, R19, 0x2, RZ, 0xfc, !PT ;  /* 0x0000000213137812 */ /* 0x000fc800078efcff */
[----:B------:R-:W-:-:S13]  /*84f0*/  ISETP.NE.AND P0, PT, R19, 0x3, PT ;  /* 0x000000031300780c */ /* 0x000fda0003f05270 */
[----:B------:R-:W-:Y:S05]  /*8500*/  @!P0 BRA `(.L_x_181) ;  /* 0x0000000000048947 */ /* 0x000fea0003800000 */
[----:B------:R-:W-:Y:S01]  /*8510*/  BPT.TRAP 0x1 ;  /* 0x000000040000795c */ /* 0x000fe20000300000 */
.L_x_181:
[----:B------:R-:W0:Y:S01]  /*8520*/  S2R R5, SR_CgaCtaId ;  /* 0x0000000000057919 */ /* 0x000e220000008800 */
[----:B------:R-:W-:Y:S02]  /*8530*/  MOV R2, 0x400 ;  /* 0x0000040000027802 */ /* 0x000fe40000000f00 */
[----:B------:R-:W-:Y:S02]  /*8540*/  SHF.L.U32 R4, R0, 0x1f, RZ ;  /* 0x0000001f00047819 */ /* 0x000fe400000006ff */
[----:B0-----:R-:W-:-:S05]  /*8550*/  LEA R2, R5, R2, 0x18 ;  /* 0x0000000205027211 */ /* 0x001fca00078ec0ff */
[----:B------:R-:W-:-:S04]  /*8560*/  VIADD R2, R2, 0x28 ;  /* 0x0000002802027836 */ /* 0x000fc80000000000 */
[C---:B------:R-:W-:Y:S02]  /*8570*/  IMAD R7, R3.reuse, 0x8, R2 ;  /* 0x0000000803077824 */ /* 0x040fe400078e0202 */
[----:B------:R-:W-:Y:S02]  /*8580*/  VIADD R3, R3, 0x1 ;  /* 0x0000000103037836 */ /* 0x000fe40000000000 */
[----:B------:R-:W0:Y:S03]  /*8590*/  SYNCS.PHASECHK.TRANS64.TRYWAIT P0, [R7+URZ], R4 ;  /* 0x00000004070075a7 */ /* 0x000e26000800017f */
[----:B------:R-:W-:-:S04]  /*85a0*/  ISETP.NE.AND P1, PT, R3, 0x5, PT ;  /* 0x000000050300780c */ /* 0x000fc80003f25270 */
[----:B------:R-:W-:Y:S02]  /*85b0*/  SEL R5, RZ, 0x1, P1 ;  /* 0x00000001ff057807 */ /* 0x000fe40000800000 */
[----:B------:R-:W-:Y:S02]  /*85c0*/  SEL R3, R3, RZ, P1 ;  /* 0x000000ff03037207 */ /* 0x000fe40000800000 */
[----:B------:R-:W-:-:S03]  /*85d0*/  LOP3.LUT R6, R0, R5, RZ, 0x3c, !PT ;  /* 0x0000000500067212 */ /* 0x000fc600078e3cff */
[----:B------:R-:W-:Y:S01]  /*85e0*/  IMAD R8, R3, 0x8, R2 ;  /* 0x0000000803087824 */ /* 0x000fe200078e0202 */
[----:B------:R-:W-:Y:S01]  /*85f0*/  SHF.L.U32 R5, R6, 0x1f, RZ ;  /* 0x0000001f06057819 */ /* 0x000fe200000006ff */
[----:B0-----:R-:W-:Y:S06]  /*8600*/  @!P0 BRA `(.L_x_182) ;  /* 0x0000000400008947 */ /* 0x001fec0003800000 */
.L_x_194:
[----:B------:R-:W1:Y:S01]  /*8610*/  SYNCS.PHASECHK.TRANS64.TRYWAIT P0, [R8+URZ], R5 ;  /* 0x00000005080075a7 */ /* 0x000e62000800017f */
[----:B------:R-:W-:-:S05]  /*8620*/  VIADD R0, R3, 0x1 ;  /* 0x0000000103007836 */ /* 0x000fca0000000000 */
[----:B------:R-:W-:-:S04]  /*8630*/  ISETP.NE.AND P1, PT, R0, 0x5, PT ;  /* 0x000000050000780c */ /* 0x000fc80003f25270 */
[----:B------:R-:W-:Y:S02]  /*8640*/  SEL R3, RZ, 0x1, P1 ;  /* 0x00000001ff037807 */ /* 0x000fe40000800000 */
[----:B0-----:R-:W-:Y:S02]  /*8650*/  SEL R7, R0, RZ, P1 ;  /* 0x000000ff00077207 */ /* 0x001fe40000800000 */
[----:B------:R-:W-:-:S03]  /*8660*/  LOP3.LUT R6, R6, R3, RZ, 0x3c, !PT ;  /* 0x0000000306067212 */ /* 0x000fc600078e3cff */
[----:B------:R-:W-:Y:S01]  /*8670*/  IMAD R9, R7, 0x8, R2 ;  /* 0x0000000807097824 */ /* 0x000fe200078e0202 */
[----:B------:R-:W-:Y:S01]  /*8680*/  SHF.L.U32 R4, R6, 0x1f, RZ ;  /* 0x0000001f06047819 */ /* 0x000fe200000006ff */
[----:B-1----:R-:W-:Y:S06]  /*8690*/  @!P0 BRA `(.L_x_183) ;  /* 0x0000000000f08947 */ /* 0x002fec0003800000 */
.L_x_195:
[----:B------:R-:W1:Y:S01]  /*86a0*/  SYNCS.PHASECHK.TRANS64.TRYWAIT P0, [R9+URZ], R4 ;  /* 0x00000004090075a7 */ /* 0x000e62000800017f */
[----:B------:R-:W-:-:S05]  /*86b0*/  VIADD R0, R7, 0x1 ;  /* 0x0000000107007836 */ /* 0x000fca0000000000 */
[----:B------:R-:W-:-:S04]  /*86c0*/  ISETP.NE.AND P1, PT, R0, 0x5, PT ;  /* 0x000000050000780c */ /* 0x000fc80003f25270 */
[----:B------:R-:W-:Y:S02]  /*86d0*/  SEL R3, RZ, 0x1, P1 ;  /* 0x00000001ff037807 */ /* 0x000fe40000800000 */
[----:B------:R-:W-:Y:S02]  /*86e0*/  SEL R7, R0, RZ, P1 ;  /* 0x000000ff00077207 */ /* 0x000fe40000800000 */
[----:B------:R-:W-:-:S03]  /*86f0*/  LOP3.LUT R11, R6, R3, RZ, 0x3c, !PT ;  /* 0x00000003060b7212 */ /* 0x000fc600078e3cff */
[----:B------:R-:W-:Y:S01]  /*8700*/  IMAD R6, R7, 0x8, R2 ;  /* 0x0000000807067824 */ /* 0x000fe200078e0202 */
[----:B0-----:R-:W-:Y:S01]  /*8710*/  SHF.L.U32 R5, R11, 0x1f, RZ ;  /* 0x0000001f0b057819 */ /* 0x001fe200000006ff */
[----:B-1----:R-:W-:Y:S06]  /*8720*/  @!P0 BRA `(.L_x_184) ;  /* 0x0000000000e08947 */ /* 0x002fec0003800000 */
.L_x_196:
[----:B------:R-:W1:Y:S01]  /*8730*/  SYNCS.PHASECHK.TRANS64.TRYWAIT P0, [R6+URZ], R5 ;  /* 0x00000005060075a7 */ /* 0x000e62000800017f */
[----:B------:R-:W-:-:S05]  /*8740*/  VIADD R0, R7, 0x1 ;  /* 0x0000000107007836 */ /* 0x000fca0000000000 */
[----:B------:R-:W-:-:S04]  /*8750*/  ISETP.NE.AND P1, PT, R0, 0x5, PT ;  /* 0x000000050000780c */ /* 0x000fc80003f25270 */
[----:B0-----:R-:W-:Y:S02]  /*8760*/  SEL R4, RZ, 0x1, P1 ;  /* 0x00000001ff047807 */ /* 0x001fe40000800000 */
[----:B------:R-:W-:Y:S02]  /*8770*/  SEL R3, R0, RZ, P1 ;  /* 0x000000ff00037207 */ /* 0x000fe40000800000 */
[----:B------:R-:W-:Y:S01]  /*8780*/  LOP3.LUT R0, R11, R4, RZ, 0x3c, !PT ;  /* 0x000000040b007212 */ /* 0x000fe200078e3cff */
[----:B-1----:R-:W-:Y:S06]  /*8790*/  @!P0 BRA `(.L_x_185) ;  /* 0x0000000000d88947 */ /* 0x002fec0003800000 */
.L_x_197:
[----:B------:R-:W-:Y:S01]  /*87a0*/  IMAD R3, R3, 0x8, R2 ;  /* 0x0000000803037824 */ /* 0x000fe200078e0202 */
[----:B------:R-:W-:-:S07]  /*87b0*/  SHF.L.U32 R0, R0, 0x1f, RZ ;  /* 0x0000001f00007819 */ /* 0x000fce00000006ff */
.L_x_186:
[----:B-1----:R1:W2:Y:S02]  /*87c0*/  SYNCS.PHASECHK.TRANS64.TRYWAIT P0, [R3+URZ], R0 ;  /* 0x00000000030075a7 */ /* 0x0022a4000800017f */
[----:B--2---:R-:W-:Y:S05]  /*87d0*/  @!P0 NANOSLEEP.SYNCS 0x989680 ;  /* 0x009896800000895d */ /* 0x004fea0003900000 */
[----:B------:R-:W2:Y:S02]  /*87e0*/  @!P0 SYNCS.PHASECHK.TRANS64 P0, [R3+URZ], R0 ;  /* 0x00000000030085a7 */ /* 0x000ea4000800007f */
[----:B--2---:R-:W-:Y:S05]  /*87f0*/  @!P0 BRA `(.L_x_186) ;  /* 0xfffffffc00f08947 */ /* 0x004fea000383ffff */
.L_x_180:
[----:B------:R-:W-:Y:S05]  /*8800*/  BSYNC B0 ;  /* 0x0000000000007941 */ /* 0x000fea0003800000 */
.L_x_179:
[----:B------:R-:W-:Y:S05]  /*8810*/  EXIT ;  /* 0x000000000000794d */ /* 0x000fea0003800000 */
.L_x_21:
[----:B---3--:R3:W4:Y:S02]  /*8820*/  SYNCS.PHASECHK.TRANS64.TRYWAIT P1, [R3+URZ], R0 ;  /* 0x00000000030075a7 */ /* 0x008724000802017f */
[----:B----4-:R-:W-:Y:S05]  /*8830*/  @!P1 NANOSLEEP.SYNCS 0x989680 ;  /* 0x009896800000995d */ /* 0x010fea0003900000 */
[----:B------:R-:W4:Y:S02]  /*8840*/  @!P1 SYNCS.PHASECHK.TRANS64 P1, [R3+URZ], R0 ;  /* 0x00000000030095a7 */ /* 0x000f24000802007f */
[----:B----4-:R-:W-:Y:S05]  /*8850*/  @!P1 BRA `(.L_x_21) ;  /* 0xfffffffc00f09947 */ /* 0x010fea000383ffff */
[----:B------:R-:W-:Y:S05]  /*8860*/  BRA `(.L_x_20) ;  /* 0xffffff8c001c7947 */ /* 0x000fea000383ffff */
.L_x_26:
[----:B-1----:R1:W2:Y:S02]  /*8870*/  SYNCS.PHASECHK.TRANS64.TRYWAIT P1, [R5+URZ], R4 ;  /* 0x00000004050075a7 */ /* 0x0022a4000802017f */
[----:B--2---:R-:W-:Y:S05]  /*8880*/  @!P1 NANOSLEEP.SYNCS 0x989680 ;  /* 0x009896800000995d */ /* 0x004fea0003900000 */
[----:B------:R-:W2:Y:S02]  /*8890*/  @!P1 SYNCS.PHASECHK.TRANS64 P1, [R5+URZ], R4 ;  /* 0x00000004050095a7 */ /* 0x000ea4000802007f */
[----:B--2---:R-:W-:Y:S05]  /*88a0*/  @!P1 BRA `(.L_x_26) ;  /* 0xfffffffc00f09947 */ /* 0x004fea000383ffff */
[----:B------:R-:W-:Y:S05]  /*88b0*/  BRA `(.L_x_25) ;  /* 0xffffff90006c7947 */ /* 0x000fea000383ffff */
.L_x_167:
[----:B------:R-:W-:Y:S01]  /*88c0*/  BSSY B1, `(.L_x_187) ;  /* 0x0000006000017945 */ /* 0x000fe20003800000 */
[----:B------:R-:W-:-:S07]  /*88d0*/  IMAD.MOV.U32 R15, RZ, RZ, -0x1 ;  /* 0xffffffffff0f7424 */ /* 0x000fce00078e00ff */
[----:B------:R-:W-:Y:S05]  /*88e0*/  WARPSYNC.COLLECTIVE R15, `(.L_x_188) ;  /* 0x000000000f0c7348 */ /* 0x000fea0003c00000 */
[----:B------:R-:W-:Y:S02]  /*88f0*/  ELECT P6, UR62, PT ;  /* 0x00000000003e782f */ /* 0x000fe400038c0000 */
[----:B------:R-:W-:Y:S01]  /*8900*/  MOV R14, UR62 ;  /* 0x0000003e000e7c02 */ /* 0x000fe20008000f00 */
[----:B------:R-:W-:Y:S10]  /*8910*/  ENDCOLLECTIVE ;  /* 0x000000000000791b */ /* 0x000ff40003800000 */
.L_x_188:
[----:B------:R-:W-:Y:S05]  /*8920*/  BSYNC B1 ;  /* 0x0000000000017941 */ /* 0x000fea0003800000 */
.L_x_187:
[----:B------:R-:W-:Y:S05]  /*8930*/  BRA `(.L_x_189) ;  /* 0xfffffff0001c7947 */ /* 0x000fea000383ffff */
.L_x_170:
[----:B-1----:R1:W2:Y:S02]  /*8940*/  SYNCS.PHASECHK.TRANS64.TRYWAIT P0, [R22+URZ+0x28], R13 ;  /* 0x0000280d160075a7 */ /* 0x0022a4000800017f */
[----:B--2---:R-:W-:Y:S05]  /*8950*/  @!P0 NANOSLEEP.SYNCS 0x989680 ;  /* 0x009896800000895d */ /* 0x004fea0003900000 */
[----:B------:R-:W2:Y:S02]  /*8960*/  @!P0 SYNCS.PHASECHK.TRANS64 P0, [R22+URZ+0x28], R13 ;  /* 0x0000280d160085a7 */ /* 0x000ea4000800007f */
[----:B--2---:R-:W-:Y:S05]  /*8970*/  @!P0 BRA `(.L_x_170) ;  /* 0xfffffffc00f08947 */ /* 0x004fea000383ffff */
[----:B------:R-:W-:Y:S05]  /*8980*/  BRA `(.L_x_190) ;  /* 0xfffffff0005c7947 */ /* 0x000fea000383ffff */
.L_x_178:
[----:B------:R-:W-:Y:S01]  /*8990*/  BSSY B0, `(.L_x_191) ;  /* 0x0000006000007945 */ /* 0x000fe20003800000 */
[----:B------:R-:W-:-:S07]  /*89a0*/  IMAD.MOV.U32 R15, RZ, RZ, -0x1 ;  /* 0xffffffffff0f7424 */ /* 0x000fce00078e00ff */
[----:B------:R-:W-:Y:S05]  /*89b0*/  WARPSYNC.COLLECTIVE R15, `(.L_x_192) ;  /* 0x000000000f0c7348 */ /* 0x000fea0003c00000 */
[----:B------:R-:W-:Y:S02]  /*89c0*/  ELECT P6, UR62, PT ;  /* 0x00000000003e782f */ /* 0x000fe400038c0000 */
[----:B------:R-:W-:Y:S01]  /*89d0*/  MOV R14, UR62 ;  /* 0x0000003e000e7c02 */ /* 0x000fe20008000f00 */
[----:B------:R-:W-:Y:S10]  /*89e0*/  ENDCOLLECTIVE ;  /* 0x000000000000791b */ /* 0x000ff40003800000 */
.L_x_192:
[----:B------:R-:W-:Y:S05]  /*89f0*/  BSYNC B0 ;  /* 0x0000000000007941 */ /* 0x000fea0003800000 */
.L_x_191:
[----:B------:R-:W-:Y:S05]  /*8a00*/  BRA `(.L_x_193) ;  /* 0xfffffff800ac7947 */ /* 0x000fea000383ffff */
.L_x_182:
[----:B0-----:R0:W1:Y:S02]  /*8a10*/  SYNCS.PHASECHK.TRANS64.TRYWAIT P0, [R7+URZ], R4 ;  /* 0x00000004070075a7 */ /* 0x001064000800017f */
[----:B-1----:R-:W-:Y:S05]  /*8a20*/  @!P0 NANOSLEEP.SYNCS 0x989680 ;  /* 0x009896800000895d */ /* 0x002fea0003900000 */
[----:B------:R-:W1:Y:S02]  /*8a30*/  @!P0 SYNCS.PHASECHK.TRANS64 P0, [R7+URZ], R4 ;  /* 0x00000004070085a7 */ /* 0x000e64000800007f */
[----:B-1----:R-:W-:Y:S05]  /*8a40*/  @!P0 BRA `(.L_x_182) ;  /* 0xfffffffc00f08947 */ /* 0x002fea000383ffff */
[----:B------:R-:W-:Y:S05]  /*8a50*/  BRA `(.L_x_194) ;  /* 0xfffffff800ec7947 */ /* 0x000fea000383ffff */
.L_x_183:
[----:B0-----:R0:W1:Y:S02]  /*8a60*/  SYNCS.PHASECHK.TRANS64.TRYWAIT P0, [R8+URZ], R5 ;  /* 0x00000005080075a7 */ /* 0x001064000800017f */
[----:B-1----:R-:W-:Y:S05]  /*8a70*/  @!P0 NANOSLEEP.SYNCS 0x989680 ;  /* 0x009896800000895d */ /* 0x002fea0003900000 */
[----:B------:R-:W1:Y:S02]  /*8a80*/  @!P0 SYNCS.PHASECHK.TRANS64 P0, [R8+URZ], R5 ;  /* 0x00000005080085a7 */ /* 0x000e64000800007f */
[----:B-1----:R-:W-:Y:S05]  /*8a90*/  @!P0 BRA `(.L_x_183) ;  /* 0xfffffffc00f08947 */ /* 0x002fea000383ffff */
[----:B------:R-:W-:Y:S05]  /*8aa0*/  BRA `(.L_x_195) ;  /* 0xfffffff800fc7947 */ /* 0x000fea000383ffff */
.L_x_184:
[----:B0-----:R0:W1:Y:S02]  /*8ab0*/  SYNCS.PHASECHK.TRANS64.TRYWAIT P0, [R9+URZ], R4 ;  /* 0x00000004090075a7 */ /* 0x001064000800017f */
[----:B-1----:R-:W-:Y:S05]  /*8ac0*/  @!P0 NANOSLEEP.SYNCS 0x989680 ;  /* 0x009896800000895d */ /* 0x002fea0003900000 */
[----:B------:R-:W1:Y:S02]  /*8ad0*/  @!P0 SYNCS.PHASECHK.TRANS64 P0, [R9+URZ], R4 ;  /* 0x00000004090085a7 */ /* 0x000e64000800007f */
[----:B-1----:R-:W-:Y:S05]  /*8ae0*/  @!P0 BRA `(.L_x_184) ;  /* 0xfffffffc00f08947 */ /* 0x002fea000383ffff */
[----:B------:R-:W-:Y:S05]  /*8af0*/  BRA `(.L_x_196) ;  /* 0xfffffffc000c7947 */ /* 0x000fea000383ffff */
.L_x_185:
[----:B0-----:R0:W1:Y:S02]  /*8b00*/  SYNCS.PHASECHK.TRANS64.TRYWAIT P0, [R6+URZ], R5 ;  /* 0x00000005060075a7 */ /* 0x001064000800017f */
[----:B-1----:R-:W-:Y:S05]  /*8b10*/  @!P0 NANOSLEEP.SYNCS 0x989680 ;  /* 0x009896800000895d */ /* 0x002fea0003900000 */
[----:B------:R-:W1:Y:S02]  /*8b20*/  @!P0 SYNCS.PHASECHK.TRANS64 P0, [R6+URZ], R5 ;  /* 0x00000005060085a7 */ /* 0x000e64000800007f */
[----:B-1----:R-:W-:Y:S05]  /*8b30*/  @!P0 BRA `(.L_x_185) ;  /* 0xfffffffc00f08947 */ /* 0x002fea000383ffff */
[----:B------:R-:W-:Y:S05]  /*8b40*/  BRA `(.L_x_197) ;  /* 0xfffffffc00147947 */ /* 0x000fea000383ffff */
.L_x_198:
[----:B------:R-:W-:-:S00]  /*8b50*/  BRA `(.L_x_198) ;  /* 0xfffffffc00fc7947 */ /* 0x000fc0000383ffff */
[----:B------:R-:W-:-:S00]  /*8b60*/  NOP ;  /* 0x0000000000007918 */ /* 0x000fc00000000000 */
        /* <DEDUP_REMOVED lines=9> */
.L_x_199:


//--------------------- .nv.global.init           --------------------------
	.section	.nv.global.init,"aw",@progbits
.nv.global.init:
	.type		$str$22,@object
	.size		$str$22,($str$23 - $str$22)
$str$22:
        /*0000*/ 	.byte	0x6b, 0x5f, 0x74, 0x69, 0x6c, 0x65, 0x5f, 0x63, 0x6f, 0x75, 0x6e, 0x74, 0x20, 0x3e, 0x3d, 0x20
        /*0010*/ 	.byte	0x31, 0x00
	.type		$str$23,@object
	.size		$str$23,(__unnamed_1 - $str$23)
$str$23:
        /*0012*/ 	.byte	0x2f, 0x74, 0x6d, 0x70, 0x2f, 0x63, 0x75, 0x74, 0x6c, 0x61, 0x73, 0x73, 0x5f, 0x73, 0x77, 0x65
        /*0022*/ 	.byte	0x65, 0x70, 0x5f, 0x73, 0x72, 0x63, 0x2f, 0x69, 0x6e, 0x63, 0x6c, 0x75, 0x64, 0x65, 0x2f, 0x63
        /*0032*/ 	.byte	0x75, 0x74, 0x6c, 0x61, 0x73, 0x73, 0x2f, 0x67, 0x65, 0x6d, 0x6d, 0x2f, 0x63, 0x6f, 0x6c, 0x6c
        /*0042*/ 	.byte	0x65, 0x63, 0x74, 0x69, 0x76, 0x65, 0x2f, 0x73, 0x6d, 0x39, 0x30, 0x5f, 0x6d, 0x6d, 0x61, 0x5f
        /*0052*/ 	.byte	0x74, 0x6d, 0x61, 0x5f, 0x67, 0x6d, 0x6d, 0x61, 0x5f, 0x73, 0x73, 0x5f, 0x77, 0x61, 0x72, 0x70
        /*0062*/ 	.byte	0x73, 0x70, 0x65, 0x63, 0x69, 0x61, 0x6c, 0x69, 0x7a, 0x65, 0x64, 0x2e, 0x68, 0x70, 0x70, 0x00
	.type		__unnamed_1,@object
	.size		__unnamed_1,(.L_0 - __unnamed_1)
__unnamed_1:
        /*0072*/ 	.byte	0x76, 0x6f, 0x69, 0x64, 0x20, 0x63, 0x75, 0x74, 0x6c, 0x61, 0x73, 0x73, 0x3a, 0x3a, 0x67, 0x65
        /* <DEDUP_REMOVED lines=177> */
        /*0b92*/ 	.byte	0x6e, 0x74, 0x69, 0x74, 0x79, 0x5d, 0x00
.L_0:


//--------------------- .nv.shared._ZN7cutlass13device_kernelINS_4gemm6kernel13GemmUniversalIN4cute5tupleIJiiiiEEENS1_10collective13CollectiveMmaINS1_34MainloopSm90TmaGmmaWarpSpecializedILi5ENS5_IJNS4_1CILi1EEENSA_ILi2EEESB_EEENS1_35KernelTmaWarpSpecializedCooperativeEEENS5_IJNSA_ILi256EEENSA_ILi64EEENSA_ILi32EEEEEENS_10tfloat32_tENS5_IJlSB_lEEESK_SL_NS4_8TiledMMAINS4_8MMA_AtomIJNS4_4SM904GMMA29MMA_64x64x8_F32TF32TF32_SS_TNILNSP_7ScaleInE1ELSR_1EEEEEENS4_6LayoutINS5_IJSC_SB_SB_EEENS5_IJSB_NSA_ILi0EEESW_EEEEENS5_IJNS4_10UnderscoreESZ_SZ_EEEEENS4_23SM90_TMA_LOAD_MULTICASTENS4_14ComposedLayoutINS4_7SwizzleILi3ELi4ELi3EEENS4_18smem_ptr_flag_bitsILi32EEENSU_INS5_IJNSA_ILi8EEESI_EEENS5_IJSI_SB_EEEEEEEvNS4_8identityENS4_13SM90_TMA_LOADES1C_vS1D_EENS_8epilogue10collective6detail29Sm90TmaWarpSpecializedAdapterINS1H_15DefaultEpilogueISK_SL_SL_NS1G_6thread17LinearCombinationISK_Li1EffLNS1L_9ScaleType4KindE0ELNS_15FloatRoundStyleE2ESK_EENS1_15EpilogueDefaultEEEEEvvEEEEvNT_6ParamsE --------------------------
	.section	.nv.shared._ZN7cutlass13device_kernelINS_4gemm6kernel13GemmUniversalIN4cute5tupleIJiiiiEEENS1_10collective13CollectiveMmaINS1_34MainloopSm90TmaGmmaWarpSpecializedILi5ENS5_IJNS4_1CILi1EEENSA_ILi2EEESB_EEENS1_35KernelTmaWarpSpecializedCooperativeEEENS5_IJNSA_ILi256EEENSA_ILi64EEENSA_ILi32EEEEEENS_10tfloat32_tENS5_IJlSB_lEEESK_SL_NS4_8TiledMMAINS4_8MMA_AtomIJNS4_4SM904GMMA29MMA_64x64x8_F32TF32TF32_SS_TNILNSP_7ScaleInE1ELSR_1EEEEEENS4_6LayoutINS5_IJSC_SB_SB_EEENS5_IJSB_NSA_ILi0EEESW_EEEEENS5_IJNS4_10UnderscoreESZ_SZ_EEEEENS4_23SM90_TMA_LOAD_MULTICASTENS4_14ComposedLayoutINS4_7SwizzleILi3ELi4ELi3EEENS4_18smem_ptr_flag_bitsILi32EEENSU_INS5_IJNSA_ILi8EEESI_EEENS5_IJSI_SB_EEEEEEEvNS4_8identityENS4_13SM90_TMA_LOADES1C_vS1D_EENS_8epilogue10collective6detail29Sm90TmaWarpSpecializedAdapterINS1H_15DefaultEpilogueISK_SL_SL_NS1G_6thread17LinearCombinationISK_Li1EffLNS1L_9ScaleType4KindE0ELNS_15FloatRoundStyleE2ESK_EENS1_15EpilogueDefaultEEEEEvvEEEEvNT_6ParamsE,"aw",@nobits
	.sectionflags	@""
	.align	16
	.zero		1024


//--------------------- .nv.shared.reserved.0     --------------------------
	.section	.nv.shared.reserved.0,"aw",@nobits
	.weak		__nv_reservedSMEM_offset_0_alias
	.size		__nv_reservedSMEM_offset_0_alias, 0, 0
	.other		__nv_reservedSMEM_offset_0_alias,@"STO_CUDA_RESERVED_SHARED STV_DEFAULT"
__nv_reservedSMEM_offset_0_alias:
	.zero		0


//--------------------- .nv.global                --------------------------
	.section	.nv.global,"aw",@nobits
.nv.global:
	.type		_ZN39_INTERNAL_729b483e_4_k_cu_87427c75_62824cute1_E,@object
	.size		_ZN39_INTERNAL_729b483e_4_k_cu_87427c75_62824cute1_E,(_ZN39_INTERNAL_729b483e_4_k_cu_87427c75_62824cuda3std3__45__cpo6cbeginE - _ZN39_INTERNAL_729b483e_4_k_cu_87427c75_62824cute1_E)
_ZN39_INTERNAL_729b483e_4_k_cu_87427c75_62824cute1_E:
	.zero		1
	.type		_ZN39_INTERNAL_729b483e_4_k_cu_87427c75_62824cuda3std3__45__cpo6cbeginE,@object
	.size		_ZN39_INTERNAL_729b483e_4_k_cu_87427c75_62824cuda3std3__45__cpo6cbeginE,(_ZN39_INTERNAL_729b483e_4_k_cu_87427c75_62824cuda3std3__48in_placeE - _ZN39_INTERNAL_729b483e_4_k_cu_87427c75_62824cuda3std3__45__cpo6cbeginE)
_ZN39_INTERNAL_729b483e_4_k_cu_87427c75_62824cuda3std3__45__cpo6cbeginE:
	.zero		1
	.type		_ZN39_INTERNAL_729b483e_4_k_cu_87427c75_62824cuda3std3__48in_placeE,@object
	.size		_ZN39_INTERNAL_729b483e_4_k_cu_87427c75_62824cuda3std3__48in_placeE,(_ZN39_INTERNAL_729b483e_4_k_cu_87427c75_62824cuda3std6ranges3__45__cpo9iter_moveE - _ZN39_INTERNAL_729b483e_4_k_cu_87427c75_62824cuda3std3__48in_placeE)
_ZN39_INTERNAL_729b483e_4_k_cu_87427c75_62824cuda3std3__48in_placeE:
	.zero		1
	.type		_ZN39_INTERNAL_729b483e_4_k_cu_87427c75_62824cuda3std6ranges3__45__cpo9iter_moveE,@object
	.size		_ZN39_INTERNAL_729b483e_4_k_cu_87427c75_62824cuda3std6ranges3__45__cpo9iter_moveE,(_ZN39_INTERNAL_729b483e_4_k_cu_87427c75_62824cuda3std3__45__cpo5beginE - _ZN39_INTERNAL_729b483e_4_k_cu_87427c75_62824cuda3std6ranges3__45__cpo9iter_moveE)
_ZN39_INTERNAL_729b483e_4_k_cu_87427c75_62824cuda3std6ranges3__45__cpo9iter_moveE:
	.zero		1
	.type		_ZN39_INTERNAL_729b483e_4_k_cu_87427c75_62824cuda3std3__45__cpo5beginE,@object
	.size		_ZN39_INTERNAL_729b483e_4_k_cu_87427c75_62824cuda3std3__45__cpo5beginE,(_ZN39_INTERNAL_729b483e_4_k_cu_87427c75_62824cuda3std3__441_GLOBAL__N__729b483e_4_k_cu_87427c75_62826ignoreE - _ZN39_INTERNAL_729b483e_4_k_cu_87427c75_62824cuda3std3__45__cpo5beginE)
_ZN39_INTERNAL_729b483e_4_k_cu_87427c75_62824cuda3std3__45__cpo5beginE:
	.zero		1
	.type		_ZN39_INTERNAL_729b483e_4_k_cu_87427c75_62824cuda3std3__441_GLOBAL__N__729b483e_4_k_cu_87427c75_62826ignoreE,@object
	.size		_ZN39_INTERNAL_729b483e_4_k_cu_87427c75_62824cuda3std3__441_GLOBAL__N__729b483e_4_k_cu_87427c75_62826ignoreE,(_ZN39_INTERNAL_729b483e_4_k_cu_87427c75_62824cute7productE - _ZN39_INTERNAL_729b483e_4_k_cu_87427c75_62824cuda3std3__441_GLOBAL__N__729b483e_4_k_cu_87427c75_62826ignoreE)
_ZN39_INTERNAL_729b483e_4_k_cu_87427c75_62824cuda3std3__441_GLOBAL__N__729b483e_4_k_cu_87427c75_62826ignoreE:
	.zero		1
	.type		_ZN39_INTERNAL_729b483e_4_k_cu_87427c75_62824cute7productE,@object
	.size		_ZN39_INTERNAL_729b483e_4_k_cu_87427c75_62824cute7productE,(_ZN39_INTERNAL_729b483e_4_k_cu_87427c75_62824cuda3std3__45__cpo3endE - _ZN39_INTERNAL_729b483e_4_k_cu_87427c75_62824cute7productE)
_ZN39_INTERNAL_729b483e_4_k_cu_87427c75_62824cute7productE:
	.zero		1
	.type		_ZN39_INTERNAL_729b483e_4_k_cu_87427c75_62824cuda3std3__45__cpo3endE,@object
	.size		_ZN39_INTERNAL_729b483e_4_k_cu_87427c75_62824cuda3std3__45__cpo3endE,(_ZN39_INTERNAL_729b483e_4_k_cu_87427c75_62824cuda3std3__419piecewise_constructE - _ZN39_INTERNAL_729b483e_4_k_cu_87427c75_62824cuda3std3__45__cpo3endE)
_ZN39_INTERNAL_729b483e_4_k_cu_87427c75_62824cuda3std3__45__cpo3endE:
	.zero		1
	.type		_ZN39_INTERNAL_729b483e_4_k_cu_87427c75_62824cuda3std3__419piecewise_constructE,@object
	.size		_ZN39_INTERNAL_729b483e_4_k_cu_87427c75_62824cuda3std3__419piecewise_constructE,(_ZN39_INTERNAL_729b483e_4_k_cu_87427c75_62824cuda3std3__45__cpo4cendE - _ZN39_INTERNAL_729b483e_4_k_cu_87427c75_62824cuda3std3__419piecewise_constructE)
_ZN39_INTERNAL_729b483e_4_k_cu_87427c75_62824cuda3std3__419piecewise_constructE:
	.zero		1
	.type		_ZN39_INTERNAL_729b483e_4_k_cu_87427c75_62824cuda3std3__45__cpo4cendE,@object
	.size		_ZN39_INTERNAL_729b483e_4_k_cu_87427c75_62824cuda3std3__45__cpo4cendE,(_ZN39_INTERNAL_729b483e_4_k_cu_87427c75_62824cuda3std6ranges3__45__cpo4swapE - _ZN39_INTERNAL_729b483e_4_k_cu_87427c75_62824cuda3std3__45__cpo4cendE)
_ZN39_INTERNAL_729b483e_4_k_cu_87427c75_62824cuda3std3__45__cpo4cendE:
	.zero		1
	.type		_ZN39_INTERNAL_729b483e_4_k_cu_87427c75_62824cuda3std6ranges3__45__cpo4swapE,@object
	.size		_ZN39_INTERNAL_729b483e_4_k_cu_87427c75_62824cuda3std6ranges3__45__cpo4swapE,(.L_8 - _ZN39_INTERNAL_729b483e_4_k_cu_87427c75_62824cuda3std6ranges3__45__cpo4swapE)
_ZN39_INTERNAL_729b483e_4_k_cu_87427c75_62824cuda3std6ranges3__45__cpo4swapE:
	.zero		1
.L_8:


//--------------------- .nv.constant0._ZN7cutlass13device_kernelINS_4gemm6kernel13GemmUniversalIN4cute5tupleIJiiiiEEENS1_10collective13CollectiveMmaINS1_34MainloopSm90TmaGmmaWarpSpecializedILi5ENS5_IJNS4_1CILi1EEENSA_ILi2EEESB_EEENS1_35KernelTmaWarpSpecializedCooperativeEEENS5_IJNSA_ILi256EEENSA_ILi64EEENSA_ILi32EEEEEENS_10tfloat32_tENS5_IJlSB_lEEESK_SL_NS4_8TiledMMAINS4_8MMA_AtomIJNS4_4SM904GMMA29MMA_64x64x8_F32TF32TF32_SS_TNILNSP_7ScaleInE1ELSR_1EEEEEENS4_6LayoutINS5_IJSC_SB_SB_EEENS5_IJSB_NSA_ILi0EEESW_EEEEENS5_IJNS4_10UnderscoreESZ_SZ_EEEEENS4_23SM90_TMA_LOAD_MULTICASTENS4_14ComposedLayoutINS4_7SwizzleILi3ELi4ELi3EEENS4_18smem_ptr_flag_bitsILi32EEENSU_INS5_IJNSA_ILi8EEESI_EEENS5_IJSI_SB_EEEEEEEvNS4_8identityENS4_13SM90_TMA_LOADES1C_vS1D_EENS_8epilogue10collective6detail29Sm90TmaWarpSpecializedAdapterINS1H_15DefaultEpilogueISK_SL_SL_NS1G_6thread17LinearCombinationISK_Li1EffLNS1L_9ScaleType4KindE0ELNS_15FloatRoundStyleE2ESK_EENS1_15EpilogueDefaultEEEEEvvEEEEvNT_6ParamsE --------------------------
	.section	.nv.constant0._ZN7cutlass13device_kernelINS_4gemm6kernel13GemmUniversalIN4cute5tupleIJiiiiEEENS1_10collective13CollectiveMmaINS1_34MainloopSm90TmaGmmaWarpSpecializedILi5ENS5_IJNS4_1CILi1EEENSA_ILi2EEESB_EEENS1_35KernelTmaWarpSpecializedCooperativeEEENS5_IJNSA_ILi256EEENSA_ILi64EEENSA_ILi32EEEEEENS_10tfloat32_tENS5_IJlSB_lEEESK_SL_NS4_8TiledMMAINS4_8MMA_AtomIJNS4_4SM904GMMA29MMA_64x64x8_F32TF32TF32_SS_TNILNSP_7ScaleInE1ELSR_1EEEEEENS4_6LayoutINS5_IJSC_SB_SB_EEENS5_IJSB_NSA_ILi0EEESW_EEEEENS5_IJNS4_10UnderscoreESZ_SZ_EEEEENS4_23SM90_TMA_LOAD_MULTICASTENS4_14ComposedLayoutINS4_7SwizzleILi3ELi4ELi3EEENS4_18smem_ptr_flag_bitsILi32EEENSU_INS5_IJNSA_ILi8EEESI_EEENS5_IJSI_SB_EEEEEEEvNS4_8identityENS4_13SM90_TMA_LOADES1C_vS1D_EENS_8epilogue10collective6detail29Sm90TmaWarpSpecializedAdapterINS1H_15DefaultEpilogueISK_SL_SL_NS1G_6thread17LinearCombinationISK_Li1EffLNS1L_9ScaleType4KindE0ELNS_15FloatRoundStyleE2ESK_EENS1_15EpilogueDefaultEEEEEvvEEEEvNT_6ParamsE,"a",@progbits
	.sectionflags	@""
	.align	4
.nv.constant0._ZN7cutlass13device_kernelINS_4gemm6kernel13GemmUniversalIN4cute5tupleIJiiiiEEENS1_10collective13CollectiveMmaINS1_34MainloopSm90TmaGmmaWarpSpecializedILi5ENS5_IJNS4_1CILi1EEENSA_ILi2EEESB_EEENS1_35KernelTmaWarpSpecializedCooperativeEEENS5_IJNSA_ILi256EEENSA_ILi64EEENSA_ILi32EEEEEENS_10tfloat32_tENS5_IJlSB_lEEESK_SL_NS4_8TiledMMAINS4_8MMA_AtomIJNS4_4SM904GMMA29MMA_64x64x8_F32TF32TF32_SS_TNILNSP_7ScaleInE1ELSR_1EEEEEENS4_6LayoutINS5_IJSC_SB_SB_EEENS5_IJSB_NSA_ILi0EEESW_EEEEENS5_IJNS4_10UnderscoreESZ_SZ_EEEEENS4_23SM90_TMA_LOAD_MULTICASTENS4_14ComposedLayoutINS4_7SwizzleILi3ELi4ELi3EEENS4_18smem_ptr_flag_bitsILi32EEENSU_INS5_IJNSA_ILi8EEESI_EEENS5_IJSI_SB_EEEEEEEvNS4_8identityENS4_13SM90_TMA_LOADES1C_vS1D_EENS_8epilogue10collective6detail29Sm90TmaWarpSpecializedAdapterINS1H_15DefaultEpilogueISK_SL_SL_NS1G_6thread17LinearCombinationISK_Li1EffLNS1L_9ScaleType4KindE0ELNS_15FloatRoundStyleE2ESK_EENS1_15EpilogueDefaultEEEEEvvEEEEvNT_6ParamsE:
	.zero		1664


//--------------------- SYMBOLS --------------------------

	.type		.nv.reservedSmem.offset0,@object
	.size		.nv.reservedSmem.offset0,0x4
	.type		__assertfail,@function
